	.target	sm_100a

	.elftype	@"ET_EXEC"


//--------------------- .note.nv.tkinfo           --------------------------
	.section	.note.nv.tkinfo,"",@"SHT_NOTE"
	.sectionflags	@"SHF_NOTE_NV_TKINFO"
	.tkinfo
        /*0018*/ 	.word	0x00000002
        /*0030*/ 	.string	""
        /*0030*/ 	.string	"ptxas"
        /*0030*/ 	.string	"Cuda compilation tools, release 13.0, V13.0.88"
        /*0030*/ 	.string	"Build cuda_13.0.r13.0/compiler.36424714_0"
        /*0030*/ 	.string	"-arch sm_100a -m 64 "



//--------------------- .note.nv.cuinfo           --------------------------
	.section	.note.nv.cuinfo,"",@"SHT_NOTE"
	.sectionflags	@"SHF_NOTE_NV_CUINFO"
        /*0018*/ 	.short	0x0002
        /*001a*/ 	.short	0x0064
        /*001c*/ 	.short	0x0082
	.zero		2


//--------------------- .nv.info                  --------------------------
	.section	.nv.info,"",@"SHT_CUDA_INFO"
	.align	4


	//----- nvinfo : EIATTR_REGCOUNT
	.align		4
        /*0000*/ 	.byte	0x04, 0x2f
        /*0002*/ 	.short	(.L_20 - .L_19)
	.align		4
.L_19:
        /*0004*/ 	.word	index@(_ZN7cutlass13device_kernelINS_4gemm6kernel13GemmUniversalIN4cute5tupleIJiiiiEEENS1_10collective13CollectiveMmaINS1_35MainloopSm100TmaUmmaWarpSpecializedILi5ELi2ELi4ENS5_IJNS4_1CILi1EEESB_SB_EEEEENS5_IJNSA_ILi64EEENSA_ILi256EEESE_EEENS_12float_e5m2_tENS5_IJlSB_lEEESH_SI_NS4_8TiledMMAINS4_8MMA_AtomIJNS4_10MMA_TraitsINS4_19SM100_MMA_F8F6F4_SSEJSH_SH_fSE_SF_NS4_17integral_constantINS4_4UMMA5MajorELSP_0EEESQ_NSN_INSO_7ScaleInELSR_0EEESS_EEEEEENS4_6LayoutISC_NS5_IJNSA_ILi0EEESW_SW_EEEEENS5_IJNS4_10UnderscoreESZ_SZ_EEEEENS4_13SM90_TMA_LOADENS4_14ComposedLayoutINS4_7SwizzleILi2ELi4ELi3EEENS4_18smem_ptr_flag_bitsILi8EEENSV_INS5_IJNSA_ILi8EEESE_EEENS5_IJSE_SB_EEEEEEEvNS4_8identityES12_S1C_vS1D_EENS_8epilogue10collective18CollectiveEpilogueINS1F_23Sm100TmaWarpSpecializedILi4ELi2ELi32ELb0ELb0EEEJSG_NS5_IJNSV_ISE_SB_EES1K_EEESH_SI_SH_SI_NS1F_6fusion15FusionCallbacksIS1J_NS1M_17LinearCombinationISH_fSH_fLNS_15FloatRoundStyleE2EEESG_S1L_JEEENS4_5SM1004TMEM4LOAD26SM100_TMEM_LOAD_16dp32b32xES12_S1C_NS4_39AutoVectorizingCopyWithAssumedAlignmentILi128EEENS4_14SM90_TMA_STOREES1C_S1X_S1X_EEEvvEEEEvNT_6ParamsE)
        /*0008*/ 	.word	0x00000079


	//----- nvinfo : EIATTR_FRAME_SIZE
	.align		4
.L_20:
        /*000c*/ 	.byte	0x04, 0x11
        /*000e*/ 	.short	(.L_22 - .L_21)
	.align		4
.L_21:
        /*0010*/ 	.word	index@($__internal_2_$__cuda_sm10x_tcgen05_guardrail_trap_unallocated_columns_being_dealloced)
        /*0014*/ 	.word	0x00000000


	//----- nvinfo : EIATTR_FRAME_SIZE
	.align		4
.L_22:
        /*0018*/ 	.byte	0x04, 0x11
        /*001a*/ 	.short	(.L_24 - .L_23)
	.align		4
.L_23:
        /*001c*/ 	.word	index@($__internal_1_$__cuda_sm10x_tcgen05_guardrail_trap_phase_invalid_during_alloc)
        /*0020*/ 	.word	0x00000000


	//----- nvinfo : EIATTR_FRAME_SIZE
	.align		4
.L_24:
        /*0024*/ 	.byte	0x04, 0x11
        /*0026*/ 	.short	(.L_26 - .L_25)
	.align		4
.L_25:
        /*0028*/ 	.word	index@($__internal_0_$__cuda_sm10x_tcgen05_guardrail_trap_col_being_dealloced_not_returned_by_alloc)
        /*002c*/ 	.word	0x00000000


	//----- nvinfo : EIATTR_FRAME_SIZE
	.align		4
.L_26:
        /*0030*/ 	.byte	0x04, 0x11
        /*0032*/ 	.short	(.L_28 - .L_27)
	.align		4
.L_27:
        /*0034*/ 	.word	index@(_ZN7cutlass13device_kernelINS_4gemm6kernel13GemmUniversalIN4cute5tupleIJiiiiEEENS1_10collective13CollectiveMmaINS1_35MainloopSm100TmaUmmaWarpSpecializedILi5ELi2ELi4ENS5_IJNS4_1CILi1EEESB_SB_EEEEENS5_IJNSA_ILi64EEENSA_ILi256EEESE_EEENS_12float_e5m2_tENS5_IJlSB_lEEESH_SI_NS4_8TiledMMAINS4_8MMA_AtomIJNS4_10MMA_TraitsINS4_19SM100_MMA_F8F6F4_SSEJSH_SH_fSE_SF_NS4_17integral_constantINS4_4UMMA5MajorELSP_0EEESQ_NSN_INSO_7ScaleInELSR_0EEESS_EEEEEENS4_6LayoutISC_NS5_IJNSA_ILi0EEESW_SW_EEEEENS5_IJNS4_10UnderscoreESZ_SZ_EEEEENS4_13SM90_TMA_LOADENS4_14ComposedLayoutINS4_7SwizzleILi2ELi4ELi3EEENS4_18smem_ptr_flag_bitsILi8EEENSV_INS5_IJNSA_ILi8EEESE_EEENS5_IJSE_SB_EEEEEEEvNS4_8identityES12_S1C_vS1D_EENS_8epilogue10collective18CollectiveEpilogueINS1F_23Sm100TmaWarpSpecializedILi4ELi2ELi32ELb0ELb0EEEJSG_NS5_IJNSV_ISE_SB_EES1K_EEESH_SI_SH_SI_NS1F_6fusion15FusionCallbacksIS1J_NS1M_17LinearCombinationISH_fSH_fLNS_15FloatRoundStyleE2EEESG_S1L_JEEENS4_5SM1004TMEM4LOAD26SM100_TMEM_LOAD_16dp32b32xES12_S1C_NS4_39AutoVectorizingCopyWithAssumedAlignmentILi128EEENS4_14SM90_TMA_STOREES1C_S1X_S1X_EEEvvEEEEvNT_6ParamsE)
        /*0038*/ 	.word	0x00000000


	//----- nvinfo : EIATTR_MIN_STACK_SIZE
	.align		4
.L_28:
        /*003c*/ 	.byte	0x04, 0x12
        /*003e*/ 	.short	(.L_30 - .L_29)
	.align		4
.L_29:
        /*0040*/ 	.word	index@(_ZN7cutlass13device_kernelINS_4gemm6kernel13GemmUniversalIN4cute5tupleIJiiiiEEENS1_10collective13CollectiveMmaINS1_35MainloopSm100TmaUmmaWarpSpecializedILi5ELi2ELi4ENS5_IJNS4_1CILi1EEESB_SB_EEEEENS5_IJNSA_ILi64EEENSA_ILi256EEESE_EEENS_12float_e5m2_tENS5_IJlSB_lEEESH_SI_NS4_8TiledMMAINS4_8MMA_AtomIJNS4_10MMA_TraitsINS4_19SM100_MMA_F8F6F4_SSEJSH_SH_fSE_SF_NS4_17integral_constantINS4_4UMMA5MajorELSP_0EEESQ_NSN_INSO_7ScaleInELSR_0EEESS_EEEEEENS4_6LayoutISC_NS5_IJNSA_ILi0EEESW_SW_EEEEENS5_IJNS4_10UnderscoreESZ_SZ_EEEEENS4_13SM90_TMA_LOADENS4_14ComposedLayoutINS4_7SwizzleILi2ELi4ELi3EEENS4_18smem_ptr_flag_bitsILi8EEENSV_INS5_IJNSA_ILi8EEESE_EEENS5_IJSE_SB_EEEEEEEvNS4_8identityES12_S1C_vS1D_EENS_8epilogue10collective18CollectiveEpilogueINS1F_23Sm100TmaWarpSpecializedILi4ELi2ELi32ELb0ELb0EEEJSG_NS5_IJNSV_ISE_SB_EES1K_EEESH_SI_SH_SI_NS1F_6fusion15FusionCallbacksIS1J_NS1M_17LinearCombinationISH_fSH_fLNS_15FloatRoundStyleE2EEESG_S1L_JEEENS4_5SM1004TMEM4LOAD26SM100_TMEM_LOAD_16dp32b32xES12_S1C_NS4_39AutoVectorizingCopyWithAssumedAlignmentILi128EEENS4_14SM90_TMA_STOREES1C_S1X_S1X_EEEvvEEEEvNT_6ParamsE)
        /*0044*/ 	.word	0x00000000
.L_30:


//--------------------- .nv.compat                --------------------------
	.section	.nv.compat,"",@"SHT_CUDA_COMPAT_INFO"
	.align	4
        /*0000*/ 	.byte	0x02, 0x09, 0x01, 0x00, 0x02, 0x02, 0x02, 0x00, 0x02, 0x05, 0x05, 0x00, 0x03, 0x07, 0x01, 0x01
        /*0010*/ 	.byte	0x02, 0x03, 0x01, 0x00, 0x02, 0x06, 0x01, 0x00, 0x04, 0x0b, 0x08, 0x00, 0x09, 0x00, 0x00, 0x00
        /*0020*/ 	.byte	0x00, 0x00, 0x00, 0x00


//--------------------- .nv.info._ZN7cutlass13device_kernelINS_4gemm6kernel13GemmUniversalIN4cute5tupleIJiiiiEEENS1_10collective13CollectiveMmaINS1_35MainloopSm100TmaUmmaWarpSpecializedILi5ELi2ELi4ENS5_IJNS4_1CILi1EEESB_SB_EEEEENS5_IJNSA_ILi64EEENSA_ILi256EEESE_EEENS_12float_e5m2_tENS5_IJlSB_lEEESH_SI_NS4_8TiledMMAINS4_8MMA_AtomIJNS4_10MMA_TraitsINS4_19SM100_MMA_F8F6F4_SSEJSH_SH_fSE_SF_NS4_17integral_constantINS4_4UMMA5MajorELSP_0EEESQ_NSN_INSO_7ScaleInELSR_0EEESS_EEEEEENS4_6LayoutISC_NS5_IJNSA_ILi0EEESW_SW_EEEEENS5_IJNS4_10UnderscoreESZ_SZ_EEEEENS4_13SM90_TMA_LOADENS4_14ComposedLayoutINS4_7SwizzleILi2ELi4ELi3EEENS4_18smem_ptr_flag_bitsILi8EEENSV_INS5_IJNSA_ILi8EEESE_EEENS5_IJSE_SB_EEEEEEEvNS4_8identityES12_S1C_vS1D_EENS_8epilogue10collective18CollectiveEpilogueINS1F_23Sm100TmaWarpSpecializedILi4ELi2ELi32ELb0ELb0EEEJSG_NS5_IJNSV_ISE_SB_EES1K_EEESH_SI_SH_SI_NS1F_6fusion15FusionCallbacksIS1J_NS1M_17LinearCombinationISH_fSH_fLNS_15FloatRoundStyleE2EEESG_S1L_JEEENS4_5SM1004TMEM4LOAD26SM100_TMEM_LOAD_16dp32b32xES12_S1C_NS4_39AutoVectorizingCopyWithAssumedAlignmentILi128EEENS4_14SM90_TMA_STOREES1C_S1X_S1X_EEEvvEEEEvNT_6ParamsE --------------------------
	.section	.nv.info._ZN7cutlass13device_kernelINS_4gemm6kernel13GemmUniversalIN4cute5tupleIJiiiiEEENS1_10collective13CollectiveMmaINS1_35MainloopSm100TmaUmmaWarpSpecializedILi5ELi2ELi4ENS5_IJNS4_1CILi1EEESB_SB_EEEEENS5_IJNSA_ILi64EEENSA_ILi256EEESE_EEENS_12float_e5m2_tENS5_IJlSB_lEEESH_SI_NS4_8TiledMMAINS4_8MMA_AtomIJNS4_10MMA_TraitsINS4_19SM100_MMA_F8F6F4_SSEJSH_SH_fSE_SF_NS4_17integral_constantINS4_4UMMA5MajorELSP_0EEESQ_NSN_INSO_7ScaleInELSR_0EEESS_EEEEEENS4_6LayoutISC_NS5_IJNSA_ILi0EEESW_SW_EEEEENS5_IJNS4_10UnderscoreESZ_SZ_EEEEENS4_13SM90_TMA_LOADENS4_14ComposedLayoutINS4_7SwizzleILi2ELi4ELi3EEENS4_18smem_ptr_flag_bitsILi8EEENSV_INS5_IJNSA_ILi8EEESE_EEENS5_IJSE_SB_EEEEEEEvNS4_8identityES12_S1C_vS1D_EENS_8epilogue10collective18CollectiveEpilogueINS1F_23Sm100TmaWarpSpecializedILi4ELi2ELi32ELb0ELb0EEEJSG_NS5_IJNSV_ISE_SB_EES1K_EEESH_SI_SH_SI_NS1F_6fusion15FusionCallbacksIS1J_NS1M_17LinearCombinationISH_fSH_fLNS_15FloatRoundStyleE2EEESG_S1L_JEEENS4_5SM1004TMEM4LOAD26SM100_TMEM_LOAD_16dp32b32xES12_S1C_NS4_39AutoVectorizingCopyWithAssumedAlignmentILi128EEENS4_14SM90_TMA_STOREES1C_S1X_S1X_EEEvvEEEEvNT_6ParamsE,"",@"SHT_CUDA_INFO"
	.sectionflags	@""
	.align	4


	//----- nvinfo : EIATTR_CUDA_API_VERSION
	.align		4
        /*0000*/ 	.byte	0x04, 0x37
        /*0002*/ 	.short	(.L_32 - .L_31)
.L_31:
        /*0004*/ 	.word	0x00000082


	//----- nvinfo : EIATTR_KPARAM_INFO
	.align		4
.L_32:
        /*0008*/ 	.byte	0x04, 0x17
        /*000a*/ 	.short	(.L_34 - .L_33)
.L_33:
        /*000c*/ 	.word	0x00000000
        /*0010*/ 	.short	0x0000
        /*0012*/ 	.short	0x0000
        /*0014*/ 	.byte	0x00, 0xf0, 0x01, 0x20


	//----- nvinfo : EIATTR_AT_ENTRY_FRAGMENTS
	.align		4
.L_34:
        /*0018*/ 	.byte	0x04, 0x4f
        /*001a*/ 	.short	(.L_36 - .L_35)


	//   ....[0]....
.L_35:
        /*001c*/ 	.word	0x00000006


	//----- nvinfo : EIATTR_RESERVED_SMEM_USED
	.align		4
.L_36:
        /*0020*/ 	.byte	0x01, 0x41
	.zero		2


	//----- nvinfo : EIATTR_SPARSE_MMA_MASK
	.align		4
        /*0024*/ 	.byte	0x03, 0x50
        /*0026*/ 	.short	0x0000


	//----- nvinfo : EIATTR_TCGEN05_1CTA_USED
	.align		4
        /*0028*/ 	.byte	0x01, 0x51
	.zero		2


	//----- nvinfo : EIATTR_MAXREG_COUNT
	.align		4
        /*002c*/ 	.byte	0x03, 0x1b
        /*002e*/ 	.short	0x00ff


	//----- nvinfo : EIATTR_NUM_BARRIERS
	.align		4
        /*0030*/ 	.byte	0x02, 0x4c
        /*0032*/ 	.byte	0x07
	.zero		1


	//----- nvinfo : EIATTR_EXTERNS
	.align		4
        /*0034*/ 	.byte	0x04, 0x0f
        /*0036*/ 	.short	(.L_38 - .L_37)


	//   ....[0]....
	.align		4
.L_37:
        /*0038*/ 	.word	index@(__assertfail)


	//----- nvinfo : EIATTR_MERCURY_ISA_VERSION
	.align		4
.L_38:
        /*003c*/ 	.byte	0x03, 0x5f
        /*003e*/ 	.short	0x0101


	//----- nvinfo : EIATTR_INT_WARP_WIDE_INSTR_OFFSETS
	.align		4
        /*0040*/ 	.byte	0x04, 0x31
        /*0042*/ 	.short	(.L_40 - .L_39)


	//   ....[0]....
.L_39:
        /*0044*/ 	.word	0x00001e00


	//   ....[1]....
        /*0048*/ 	.word	0x00003850


	//   ....[2]....
        /*004c*/ 	.word	0x00003880


	//   ....[3]....
        /*0050*/ 	.word	0x000038d0


	//   ....[4]....
        /*0054*/ 	.word	0x000041f0


	//   ....[5]....
        /*0058*/ 	.word	0x00004250


	//   ....[6]....
        /*005c*/ 	.word	0x00004330


	//   ....[7]....
        /*0060*/ 	.word	0x000043a0


	//   ....[8]....
        /*0064*/ 	.word	0x000044b0


	//   ....[9]....
        /*0068*/ 	.word	0x00004540


	//   ....[10]....
        /*006c*/ 	.word	0x00004710


	//   ....[11]....
        /*0070*/ 	.word	0x00004870


	//----- nvinfo : EIATTR_COOP_GROUP_MASK_REGIDS
	.align		4
.L_40:
        /*0074*/ 	.byte	0x04, 0x29
        /*0076*/ 	.short	(.L_42 - .L_41)


	//   ....[0]....
.L_41:
        /*0078*/ 	.word	0xffffffff


	//   ....[1]....
        /*007c*/ 	.word	0xffffffff


	//   ....[2]....
        /*0080*/ 	.word	0xffffffff


	//   ....[3]....
        /*0084*/ 	.word	0xffffffff


	//   ....[4]....
        /*0088*/ 	.word	0xffffffff


	//   ....[5]....
        /*008c*/ 	.word	0xffffffff


	//   ....[6]....
        /*0090*/ 	.word	0xffffffff


	//   ....[7]....
        /*0094*/ 	.word	0xffffffff


	//   ....[8]....
        /*0098*/ 	.word	0xffffffff


	//   ....[9]....
        /*009c*/ 	.word	0xffffffff


	//   ....[10]....
        /*00a0*/ 	.word	0xffffffff


	//   ....[11]....
        /*00a4*/ 	.word	0xffffffff


	//   ....[12]....
        /*00a8*/ 	.word	0xffffffff


	//----- nvinfo : EIATTR_COOP_GROUP_INSTR_OFFSETS
	.align		4
.L_42:
        /*00ac*/ 	.byte	0x04, 0x28
        /*00ae*/ 	.short	(.L_44 - .L_43)


	//   ....[0]....
.L_43:
        /*00b0*/ 	.word	0x00000090


	//   ....[1]....
        /*00b4*/ 	.word	0x000004d0


	//   ....[2]....
        /*00b8*/ 	.word	0x00000660


	//   ....[3]....
        /*00bc*/ 	.word	0x00000800


	//   ....[4]....
        /*00c0*/ 	.word	0x00000900


	//   ....[5]....
        /*00c4*/ 	.word	0x00000a70


	//   ....[6]....
        /*00c8*/ 	.word	0x00000c10


	//   ....[7]....
        /*00cc*/ 	.word	0x00001ce0


	//   ....[8]....
        /*00d0*/ 	.word	0x00002b50


	//   ....[9]....
        /*00d4*/ 	.word	0x00002d60


	//   ....[10]....
        /*00d8*/ 	.word	0x00002d90


	//   ....[11]....
        /*00dc*/ 	.word	0x00003740


	//   ....[12]....
        /*00e0*/ 	.word	0x00003970


	//----- nvinfo : EIATTR_VRC_CTA_INIT_COUNT
	.align		4
.L_44:
        /*00e4*/ 	.byte	0x02, 0x4a
        /*00e6*/ 	.byte	0x80
	.zero		1


	//----- nvinfo : EIATTR_SYSCALL_OFFSETS
	.align		4
        /*00e8*/ 	.byte	0x04, 0x46
        /*00ea*/ 	.short	(.L_46 - .L_45)


	//   ....[0]....
.L_45:
        /*00ec*/ 	.word	0x000052f0


	//   ....[1]....
        /*00f0*/ 	.word	0x00005430


	//   ....[2]....
        /*00f4*/ 	.word	0x00005c30


	//   ....[3]....
        /*00f8*/ 	.word	0x000069d0


	//   ....[4]....
        /*00fc*/ 	.word	0x00007730


	//   ....[5]....
        /*0100*/ 	.word	0x000084c0


	//----- nvinfo : EIATTR_MBARRIER_INSTR_OFFSETS
	.align		4
.L_46:
        /*0104*/ 	.byte	0x04, 0x39
        /*0106*/ 	.short	(.L_48 - .L_47)


	//   ....[0]....
.L_47:
        /*0108*/ 	.word	0x000005b0
        /*010c*/ 	.word	0x000000ff
        /*0110*/ 	.word	0x00000000
        /*0114*/ 	.short	0x0100
        /*0116*/ 	.byte	0x05
	.zero		1


	//   ....[1]....
        /*0118*/ 	.word	0x000005c0
        /*011c*/ 	.word	0x000000ff
        /*0120*/ 	.word	0x00000028
        /*0124*/ 	.short	0x0100
        /*0126*/ 	.byte	0x05
	.zero		1


	//   ....[2]....
        /*0128*/ 	.word	0x000005d0
        /*012c*/ 	.word	0x000000ff
        /*0130*/ 	.word	0x00000008
        /*0134*/ 	.short	0x0100
        /*0136*/ 	.byte	0x05
	.zero		1


	//   ....[3]....
        /*0138*/ 	.word	0x000005e0
        /*013c*/ 	.word	0x000000ff
        /*0140*/ 	.word	0x00000030
        /*0144*/ 	.short	0x0100
        /*0146*/ 	.byte	0x05
	.zero		1


	//   ....[4]....
        /*0148*/ 	.word	0x000005f0
        /*014c*/ 	.word	0x000000ff
        /*0150*/ 	.word	0x00000010
        /*0154*/ 	.short	0x0100
        /*0156*/ 	.byte	0x05
	.zero		1


	//   ....[5]....
        /*0158*/ 	.word	0x00000600
        /*015c*/ 	.word	0x000000ff
        /*0160*/ 	.word	0x00000038
        /*0164*/ 	.short	0x0100
        /*0166*/ 	.byte	0x05
	.zero		1


	//   ....[6]....
        /*0168*/ 	.word	0x00000610
        /*016c*/ 	.word	0x000000ff
        /*0170*/ 	.word	0x00000018
        /*0174*/ 	.short	0x0100
        /*0176*/ 	.byte	0x05
	.zero		1


	//   ....[7]....
        /*0178*/ 	.word	0x00000620
        /*017c*/ 	.word	0x000000ff
        /*0180*/ 	.word	0x00000040
        /*0184*/ 	.short	0x0100
        /*0186*/ 	.byte	0x05
	.zero		1


	//   ....[8]....
        /*0188*/ 	.word	0x00000630
        /*018c*/ 	.word	0x000000ff
        /*0190*/ 	.word	0x00000020
        /*0194*/ 	.short	0x0100
        /*0196*/ 	.byte	0x05
	.zero		1


	//   ....[9]....
        /*0198*/ 	.word	0x00000640
        /*019c*/ 	.word	0x000000ff
        /*01a0*/ 	.word	0x00000048
        /*01a4*/ 	.short	0x0100
        /*01a6*/ 	.byte	0x05
	.zero		1


	//   ....[10]....
        /*01a8*/ 	.word	0x00000770
        /*01ac*/ 	.word	0x000000ff
        /*01b0*/ 	.word	0x00000050
        /*01b4*/ 	.short	0x0100
        /*01b6*/ 	.byte	0x07
	.zero		1


	//   ....[11]....
        /*01b8*/ 	.word	0x00000780
        /*01bc*/ 	.word	0x000000ff
        /*01c0*/ 	.word	0x00000070
        /*01c4*/ 	.short	0x0100
        /*01c6*/ 	.byte	0x07
	.zero		1


	//   ....[12]....
        /*01c8*/ 	.word	0x00000790
        /*01cc*/ 	.word	0x000000ff
        /*01d0*/ 	.word	0x00000058
        /*01d4*/ 	.short	0x0100
        /*01d6*/ 	.byte	0x07
	.zero		1


	//   ....[13]....
        /*01d8*/ 	.word	0x000007a0
        /*01dc*/ 	.word	0x000000ff
        /*01e0*/ 	.word	0x00000078
        /*01e4*/ 	.short	0x0100
        /*01e6*/ 	.byte	0x07
	.zero		1


	//   ....[14]....
        /*01e8*/ 	.word	0x000007b0
        /*01ec*/ 	.word	0x000000ff
        /*01f0*/ 	.word	0x00000060
        /*01f4*/ 	.short	0x0100
        /*01f6*/ 	.byte	0x07
	.zero		1


	//   ....[15]....
        /*01f8*/ 	.word	0x000007c0
        /*01fc*/ 	.word	0x000000ff
        /*0200*/ 	.word	0x00000080
        /*0204*/ 	.short	0x0100
        /*0206*/ 	.byte	0x07
	.zero		1


	//   ....[16]....
        /*0208*/ 	.word	0x000007d0
        /*020c*/ 	.word	0x000000ff
        /*0210*/ 	.word	0x00000068
        /*0214*/ 	.short	0x0100
        /*0216*/ 	.byte	0x07
	.zero		1


	//   ....[17]....
        /*0218*/ 	.word	0x000007e0
        /*021c*/ 	.word	0x000000ff
        /*0220*/ 	.word	0x00000088
        /*0224*/ 	.short	0x0100
        /*0226*/ 	.byte	0x07
	.zero		1


	//   ....[18]....
        /*0228*/ 	.word	0x000008d0
        /*022c*/ 	.word	0x000000ff
        /*0230*/ 	.word	0x00000090
        /*0234*/ 	.short	0x0100
        /*0236*/ 	.byte	0x05
	.zero		1


	//   ....[19]....
        /*0238*/ 	.word	0x000008e0
        /*023c*/ 	.word	0x000000ff
        /*0240*/ 	.word	0x00000098
        /*0244*/ 	.short	0x0100
        /*0246*/ 	.byte	0x05
	.zero		1


	//   ....[20]....
        /*0248*/ 	.word	0x00000a20
        /*024c*/ 	.word	0x000000ff
        /*0250*/ 	.word	0x000000a0
        /*0254*/ 	.short	0x0100
        /*0256*/ 	.byte	0x05
	.zero		1


	//   ....[21]....
        /*0258*/ 	.word	0x00000a30
        /*025c*/ 	.word	0x000000ff
        /*0260*/ 	.word	0x000000b0
        /*0264*/ 	.short	0x0100
        /*0266*/ 	.byte	0x05
	.zero		1


	//   ....[22]....
        /*0268*/ 	.word	0x00000a40
        /*026c*/ 	.word	0x000000ff
        /*0270*/ 	.word	0x000000a8
        /*0274*/ 	.short	0x0100
        /*0276*/ 	.byte	0x05
	.zero		1


	//   ....[23]....
        /*0278*/ 	.word	0x00000a50
        /*027c*/ 	.word	0x000000ff
        /*0280*/ 	.word	0x000000b8
        /*0284*/ 	.short	0x0100
        /*0286*/ 	.byte	0x05
	.zero		1


	//   ....[24]....
        /*0288*/ 	.word	0x00000b80
        /*028c*/ 	.word	0x000000ff
        /*0290*/ 	.word	0x000000c0
        /*0294*/ 	.short	0x0100
        /*0296*/ 	.byte	0x07
	.zero		1


	//   ....[25]....
        /*0298*/ 	.word	0x00000b90
        /*029c*/ 	.word	0x000000ff
        /*02a0*/ 	.word	0x000000e0
        /*02a4*/ 	.short	0x0100
        /*02a6*/ 	.byte	0x07
	.zero		1


	//   ....[26]....
        /*02a8*/ 	.word	0x00000ba0
        /*02ac*/ 	.word	0x000000ff
        /*02b0*/ 	.word	0x000000c8
        /*02b4*/ 	.short	0x0100
        /*02b6*/ 	.byte	0x07
	.zero		1


	//   ....[27]....
        /*02b8*/ 	.word	0x00000bb0
        /*02bc*/ 	.word	0x000000ff
        /*02c0*/ 	.word	0x000000e8
        /*02c4*/ 	.short	0x0100
        /*02c6*/ 	.byte	0x07
	.zero		1


	//   ....[28]....
        /*02c8*/ 	.word	0x00000bc0
        /*02cc*/ 	.word	0x000000ff
        /*02d0*/ 	.word	0x000000d0
        /*02d4*/ 	.short	0x0100
        /*02d6*/ 	.byte	0x07
	.zero		1


	//   ....[29]....
        /*02d8*/ 	.word	0x00000bd0
        /*02dc*/ 	.word	0x000000ff
        /*02e0*/ 	.word	0x000000f0
        /*02e4*/ 	.short	0x0100
        /*02e6*/ 	.byte	0x07
	.zero		1


	//   ....[30]....
        /*02e8*/ 	.word	0x00000be0
        /*02ec*/ 	.word	0x000000ff
        /*02f0*/ 	.word	0x000000d8
        /*02f4*/ 	.short	0x0100
        /*02f6*/ 	.byte	0x07
	.zero		1


	//   ....[31]....
        /*02f8*/ 	.word	0x00000bf0
        /*02fc*/ 	.word	0x000000ff
        /*0300*/ 	.word	0x000000f8
        /*0304*/ 	.short	0x0100
        /*0306*/ 	.byte	0x07
	.zero		1


	//   ....[32]....
        /*0308*/ 	.word	0x00000ce0
        /*030c*/ 	.word	0x000000ff
        /*0310*/ 	.word	0x00000100
        /*0314*/ 	.short	0x0100
        /*0316*/ 	.byte	0x05
	.zero		1


	//   ....[33]....
        /*0318*/ 	.word	0x00000cf0
        /*031c*/ 	.word	0x000000ff
        /*0320*/ 	.word	0x00000110
        /*0324*/ 	.short	0x0100
        /*0326*/ 	.byte	0x05
	.zero		1


	//   ....[34]....
        /*0328*/ 	.word	0x00000d00
        /*032c*/ 	.word	0x000000ff
        /*0330*/ 	.word	0x00000108
        /*0334*/ 	.short	0x0100
        /*0336*/ 	.byte	0x05
	.zero		1


	//   ....[35]....
        /*0338*/ 	.word	0x00000d10
        /*033c*/ 	.word	0x000000ff
        /*0340*/ 	.word	0x00000118
        /*0344*/ 	.short	0x0100
        /*0346*/ 	.byte	0x05
	.zero		1


	//   ....[36]....
        /*0348*/ 	.word	0x000015e0
        /*034c*/ 	.word	0x00000002
        /*0350*/ 	.word	0x00000110
        /*0354*/ 	.short	0x010a
        /*0356*/ 	.byte	0xff
	.zero		1


	//   ....[37]....
        /*0358*/ 	.word	0x00001610
        /*035c*/ 	.word	0x00000002
        /*0360*/ 	.word	0x00000100
        /*0364*/ 	.short	0x0101
        /*0366*/ 	.byte	0xff
	.zero		1


	//   ....[38]....
        /*0368*/ 	.word	0x000016e0
        /*036c*/ 	.word	0x000000ff
        /*0370*/ 	.word	0x00000028
        /*0374*/ 	.short	0x010a
        /*0376*/ 	.byte	0x08
	.zero		1


	//   ....[39]....
        /*0378*/ 	.word	0x00001780
        /*037c*/ 	.word	0x000000ff
        /*0380*/ 	.word	0x00000028
        /*0384*/ 	.short	0x010a
        /*0386*/ 	.byte	0x21
	.zero		1


	//   ....[40]....
        /*0388*/ 	.word	0x000018d0
        /*038c*/ 	.word	0x000000ff
        /*0390*/ 	.word	0x00000028
        /*0394*/ 	.short	0x010a
        /*0396*/ 	.byte	0x08
	.zero		1


	//   ....[41]....
        /*0398*/ 	.word	0x000019e0
        /*039c*/ 	.word	0x000000ff
        /*03a0*/ 	.word	0x00000098
        /*03a4*/ 	.short	0x0101
        /*03a6*/ 	.byte	0x04
	.zero		1


	//   ....[42]....
        /*03a8*/ 	.word	0x00001a00
        /*03ac*/ 	.word	0x000000ff
        /*03b0*/ 	.word	0x00000028
        /*03b4*/ 	.short	0x010a
        /*03b6*/ 	.byte	0x08
	.zero		1


	//   ....[43]....
        /*03b8*/ 	.word	0x00001a80
        /*03bc*/ 	.word	0x000000ff
        /*03c0*/ 	.word	0x00000028
        /*03c4*/ 	.short	0x010a
        /*03c6*/ 	.byte	0x11
	.zero		1


	//   ....[44]....
        /*03c8*/ 	.word	0x00001bd0
        /*03cc*/ 	.word	0x000000ff
        /*03d0*/ 	.word	0x00000028
        /*03d4*/ 	.short	0x010a
        /*03d6*/ 	.byte	0x08
	.zero		1


	//   ....[45]....
        /*03d8*/ 	.word	0x00001d10
        /*03dc*/ 	.word	0x00000002
        /*03e0*/ 	.word	0x000000a0
        /*03e4*/ 	.short	0x010a
        /*03e6*/ 	.byte	0xff
	.zero		1


	//   ....[46]....
        /*03e8*/ 	.word	0x00001dd0
        /*03ec*/ 	.word	0x00000002
        /*03f0*/ 	.word	0x00000000
        /*03f4*/ 	.short	0x0101
        /*03f6*/ 	.byte	0xff
	.zero		1


	//   ....[47]....
        /*03f8*/ 	.word	0x00002330
        /*03fc*/ 	.word	0x000000ff
        /*0400*/ 	.word	0x00000000
        /*0404*/ 	.short	0x010a
        /*0406*/ 	.byte	0x05
	.zero		1


	//   ....[48]....
        /*0408*/ 	.word	0x000023c0
        /*040c*/ 	.word	0x000000ff
        /*0410*/ 	.word	0x00000000
        /*0414*/ 	.short	0x010a
        /*0416*/ 	.byte	0x05
	.zero		1


	//   ....[49]....
        /*0418*/ 	.word	0x00002450
        /*041c*/ 	.word	0x000000ff
        /*0420*/ 	.word	0x00000000
        /*0424*/ 	.short	0x010a
        /*0426*/ 	.byte	0x05
	.zero		1


	//   ....[50]....
        /*0428*/ 	.word	0x000024e0
        /*042c*/ 	.word	0x000000ff
        /*0430*/ 	.word	0x00000000
        /*0434*/ 	.short	0x010a
        /*0436*/ 	.byte	0x05
	.zero		1


	//   ....[51]....
        /*0438*/ 	.word	0x00002580
        /*043c*/ 	.word	0x00000000
        /*0440*/ 	.word	0x00000000
        /*0444*/ 	.short	0x010a
        /*0446*/ 	.byte	0xff
	.zero		1


	//   ....[52]....
        /*0448*/ 	.word	0x000026a0
        /*044c*/ 	.word	0x00000000
        /*0450*/ 	.word	0x00000100
        /*0454*/ 	.short	0x010a
        /*0456*/ 	.byte	0xff
	.zero		1


	//   ....[53]....
        /*0458*/ 	.word	0x00002710
        /*045c*/ 	.word	0x00000000
        /*0460*/ 	.word	0x00000000
        /*0464*/ 	.short	0x0101
        /*0466*/ 	.byte	0xff
	.zero		1


	//   ....[54]....
        /*0468*/ 	.word	0x00002730
        /*046c*/ 	.word	0x000000ff
        /*0470*/ 	.word	0x000000b0
        /*0474*/ 	.short	0x010a
        /*0476*/ 	.byte	0x05
	.zero		1


	//   ....[55]....
        /*0478*/ 	.word	0x00002850
        /*047c*/ 	.word	0x00000000
        /*0480*/ 	.word	0x000000a0
        /*0484*/ 	.short	0x010a
        /*0486*/ 	.byte	0xff
	.zero		1


	//   ....[56]....
        /*0488*/ 	.word	0x00002950
        /*048c*/ 	.word	0x00000000
        /*0490*/ 	.word	0x00000000
        /*0494*/ 	.short	0x0101
        /*0496*/ 	.byte	0xff
	.zero		1


	//   ....[57]....
        /*0498*/ 	.word	0x000029e0
        /*049c*/ 	.word	0x000000ff
        /*04a0*/ 	.word	0x000000b0
        /*04a4*/ 	.short	0x0106
        /*04a6*/ 	.byte	0x05
	.zero		1


	//   ....[58]....
        /*04a8*/ 	.word	0x00002a00
        /*04ac*/ 	.word	0x000000ff
        /*04b0*/ 	.word	0x000000b0
        /*04b4*/ 	.short	0x010a
        /*04b6*/ 	.byte	0x05
	.zero		1


	//   ....[59]....
        /*04b8*/ 	.word	0x00002a90
        /*04bc*/ 	.word	0x000000ff
        /*04c0*/ 	.word	0x000000b0
        /*04c4*/ 	.short	0x0106
        /*04c6*/ 	.byte	0x04
	.zero		1


	//   ....[60]....
        /*04c8*/ 	.word	0x00002ad0
        /*04cc*/ 	.word	0x00000000
        /*04d0*/ 	.word	0x000000b0
        /*04d4*/ 	.short	0x010a
        /*04d6*/ 	.byte	0xff
	.zero		1


	//   ....[61]....
        /*04d8*/ 	.word	0x00002fd0
        /*04dc*/ 	.word	0x00000000
        /*04e0*/ 	.word	0x000000a0
        /*04e4*/ 	.short	0x010a
        /*04e6*/ 	.byte	0xff
	.zero		1


	//   ....[62]....
        /*04e8*/ 	.word	0x000030d0
        /*04ec*/ 	.word	0x00000003
        /*04f0*/ 	.word	0x00000000
        /*04f4*/ 	.short	0x0101
        /*04f6*/ 	.byte	0xff
	.zero		1


	//   ....[63]....
        /*04f8*/ 	.word	0x000030e0
        /*04fc*/ 	.word	0x000000ff
        /*0500*/ 	.word	0x00000000
        /*0504*/ 	.short	0x010a
        /*0506*/ 	.byte	0x04
	.zero		1


	//   ....[64]....
        /*0508*/ 	.word	0x00003160
        /*050c*/ 	.word	0x000000ff
        /*0510*/ 	.word	0x000000e0
        /*0514*/ 	.short	0x010a
        /*0516*/ 	.byte	0x08
	.zero		1


	//   ....[65]....
        /*0518*/ 	.word	0x00003240
        /*051c*/ 	.word	0x000000ff
        /*0520*/ 	.word	0x00000000
        /*0524*/ 	.short	0x010a
        /*0526*/ 	.byte	0x07
	.zero		1


	//   ....[66]....
        /*0528*/ 	.word	0x00003380
        /*052c*/ 	.word	0x000000ff
        /*0530*/ 	.word	0x00000000
        /*0534*/ 	.short	0x010a
        /*0536*/ 	.byte	0x04
	.zero		1


	//   ....[67]....
        /*0538*/ 	.word	0x00003570
        /*053c*/ 	.word	0x000000ff
        /*0540*/ 	.word	0x00000000
        /*0544*/ 	.short	0x010a
        /*0546*/ 	.byte	0x05
	.zero		1


	//   ....[68]....
        /*0548*/ 	.word	0x00003600
        /*054c*/ 	.word	0x000000ff
        /*0550*/ 	.word	0x00000000
        /*0554*/ 	.short	0x010a
        /*0556*/ 	.byte	0x05
	.zero		1


	//   ....[69]....
        /*0558*/ 	.word	0x00003690
        /*055c*/ 	.word	0x000000ff
        /*0560*/ 	.word	0x00000000
        /*0564*/ 	.short	0x010a
        /*0566*/ 	.byte	0x05
	.zero		1


	//   ....[70]....
        /*0568*/ 	.word	0x00003720
        /*056c*/ 	.word	0x000000ff
        /*0570*/ 	.word	0x00000000
        /*0574*/ 	.short	0x010a
        /*0576*/ 	.byte	0x07
	.zero		1


	//   ....[71]....
        /*0578*/ 	.word	0x00003ba0
        /*057c*/ 	.word	0x00000000
        /*0580*/ 	.word	0x000000a0
        /*0584*/ 	.short	0x010a
        /*0586*/ 	.byte	0xff
	.zero		1


	//   ....[72]....
        /*0588*/ 	.word	0x00003c60
        /*058c*/ 	.word	0x00000000
        /*0590*/ 	.word	0x00000000
        /*0594*/ 	.short	0x0101
        /*0596*/ 	.byte	0xff
	.zero		1


	//   ....[73]....
        /*0598*/ 	.word	0x00003f80
        /*059c*/ 	.word	0x000000ff
        /*05a0*/ 	.word	0x00000098
        /*05a4*/ 	.short	0x010a
        /*05a6*/ 	.byte	0x07
	.zero		1


	//   ....[74]....
        /*05a8*/ 	.word	0x00004170
        /*05ac*/ 	.word	0x000000ff
        /*05b0*/ 	.word	0x00000070
        /*05b4*/ 	.short	0x010a
        /*05b6*/ 	.byte	0x07
	.zero		1


	//   ....[75]....
        /*05b8*/ 	.word	0x000042e0
        /*05bc*/ 	.word	0x000000ff
        /*05c0*/ 	.word	0x00000050
        /*05c4*/ 	.short	0x010b
        /*05c6*/ 	.byte	0x07
	.zero		1


	//   ....[76]....
        /*05c8*/ 	.word	0x000042f0
        /*05cc*/ 	.word	0x000000ff
        /*05d0*/ 	.word	0x00000000
        /*05d4*/ 	.short	0x0101
        /*05d6*/ 	.byte	0x08
	.zero		1


	//   ....[77]....
        /*05d8*/ 	.word	0x00004300
        /*05dc*/ 	.word	0x000000ff
        /*05e0*/ 	.word	0x00000078
        /*05e4*/ 	.short	0x010a
        /*05e6*/ 	.byte	0x07
	.zero		1


	//   ....[78]....
        /*05e8*/ 	.word	0x00004450
        /*05ec*/ 	.word	0x000000ff
        /*05f0*/ 	.word	0x00000058
        /*05f4*/ 	.short	0x010b
        /*05f6*/ 	.byte	0x07
	.zero		1


	//   ....[79]....
        /*05f8*/ 	.word	0x00004460
        /*05fc*/ 	.word	0x000000ff
        /*0600*/ 	.word	0x00000000
        /*0604*/ 	.short	0x0101
        /*0606*/ 	.byte	0x08
	.zero		1


	//   ....[80]....
        /*0608*/ 	.word	0x00004470
        /*060c*/ 	.word	0x000000ff
        /*0610*/ 	.word	0x00000080
        /*0614*/ 	.short	0x010a
        /*0616*/ 	.byte	0x07
	.zero		1


	//   ....[81]....
        /*0618*/ 	.word	0x000045f0
        /*061c*/ 	.word	0x000000ff
        /*0620*/ 	.word	0x00000060
        /*0624*/ 	.short	0x010b
        /*0626*/ 	.byte	0x07
	.zero		1


	//   ....[82]....
        /*0628*/ 	.word	0x00004630
        /*062c*/ 	.word	0x000000ff
        /*0630*/ 	.word	0x00000000
        /*0634*/ 	.short	0x0101
        /*0636*/ 	.byte	0x08
	.zero		1


	//   ....[83]....
        /*0638*/ 	.word	0x00004670
        /*063c*/ 	.word	0x000000ff
        /*0640*/ 	.word	0x00000088
        /*0644*/ 	.short	0x010a
        /*0646*/ 	.byte	0x07
	.zero		1


	//   ....[84]....
        /*0648*/ 	.word	0x000048b0
        /*064c*/ 	.word	0x000000ff
        /*0650*/ 	.word	0x00000068
        /*0654*/ 	.short	0x010b
        /*0656*/ 	.byte	0x07
	.zero		1


	//   ....[85]....
        /*0658*/ 	.word	0x000048d0
        /*065c*/ 	.word	0x000000ff
        /*0660*/ 	.word	0x00000000
        /*0664*/ 	.short	0x0101
        /*0666*/ 	.byte	0x0d
	.zero		1


	//   ....[86]....
        /*0668*/ 	.word	0x00004900
        /*066c*/ 	.word	0x000000ff
        /*0670*/ 	.word	0x00000070
        /*0674*/ 	.short	0x010a
        /*0676*/ 	.byte	0x07
	.zero		1


	//   ....[87]....
        /*0678*/ 	.word	0x00004920
        /*067c*/ 	.word	0x000000ff
        /*0680*/ 	.word	0x00000078
        /*0684*/ 	.short	0x010a
        /*0686*/ 	.byte	0x07
	.zero		1


	//   ....[88]....
        /*0688*/ 	.word	0x00004940
        /*068c*/ 	.word	0x000000ff
        /*0690*/ 	.word	0x00000080
        /*0694*/ 	.short	0x010a
        /*0696*/ 	.byte	0x07
	.zero		1


	//   ....[89]....
        /*0698*/ 	.word	0x00004980
        /*069c*/ 	.word	0x00000000
        /*06a0*/ 	.word	0x00000088
        /*06a4*/ 	.short	0x010a
        /*06a6*/ 	.byte	0xff
	.zero		1


	//   ....[90]....
        /*06a8*/ 	.word	0x00004cc0
        /*06ac*/ 	.word	0x00000000
        /*06b0*/ 	.word	0x000000a0
        /*06b4*/ 	.short	0x010a
        /*06b6*/ 	.byte	0xff
	.zero		1


	//   ....[91]....
        /*06b8*/ 	.word	0x00004dd0
        /*06bc*/ 	.word	0x00000000
        /*06c0*/ 	.word	0x00000000
        /*06c4*/ 	.short	0x0101
        /*06c6*/ 	.byte	0xff
	.zero		1


	//   ....[92]....
        /*06c8*/ 	.word	0x000057f0
        /*06cc*/ 	.word	0x00000002
        /*06d0*/ 	.word	0x00000050
        /*06d4*/ 	.short	0x010a
        /*06d6*/ 	.byte	0xff
	.zero		1


	//   ....[93]....
        /*06d8*/ 	.word	0x00005830
        /*06dc*/ 	.word	0x00000071
        /*06e0*/ 	.word	0x000000c0
        /*06e4*/ 	.short	0x010a
        /*06e6*/ 	.byte	0xff
	.zero		1


	//   ....[94]....
        /*06e8*/ 	.word	0x00005970
        /*06ec*/ 	.word	0x00000002
        /*06f0*/ 	.word	0x00000050
        /*06f4*/ 	.short	0x010a
        /*06f6*/ 	.byte	0xff
	.zero		1


	//   ....[95]....
        /*06f8*/ 	.word	0x00005a90
        /*06fc*/ 	.word	0x00000000
        /*0700*/ 	.word	0x00000000
        /*0704*/ 	.short	0x0101
        /*0706*/ 	.byte	0xff
	.zero		1


	//   ....[96]....
        /*0708*/ 	.word	0x00005b10
        /*070c*/ 	.word	0x00000071
        /*0710*/ 	.word	0x000000c0
        /*0714*/ 	.short	0x010a
        /*0716*/ 	.byte	0xff
	.zero		1


	//   ....[97]....
        /*0718*/ 	.word	0x00006660
        /*071c*/ 	.word	0x00000000
        /*0720*/ 	.word	0x00000050
        /*0724*/ 	.short	0x010a
        /*0726*/ 	.byte	0xff
	.zero		1


	//   ....[98]....
        /*0728*/ 	.word	0x00006720
        /*072c*/ 	.word	0x00000000
        /*0730*/ 	.word	0x00000050
        /*0734*/ 	.short	0x010a
        /*0736*/ 	.byte	0xff
	.zero		1


	//   ....[99]....
        /*0738*/ 	.word	0x00006850
        /*073c*/ 	.word	0x00000000
        /*0740*/ 	.word	0x00000000
        /*0744*/ 	.short	0x0101
        /*0746*/ 	.byte	0xff
	.zero		1


	//   ....[100]....
        /*0748*/ 	.word	0x000073c0
        /*074c*/ 	.word	0x00000000
        /*0750*/ 	.word	0x00000050
        /*0754*/ 	.short	0x010a
        /*0756*/ 	.byte	0xff
	.zero		1


	//   ....[101]....
        /*0758*/ 	.word	0x00007480
        /*075c*/ 	.word	0x00000000
        /*0760*/ 	.word	0x00000050
        /*0764*/ 	.short	0x010a
        /*0766*/ 	.byte	0xff
	.zero		1


	//   ....[102]....
        /*0768*/ 	.word	0x000075b0
        /*076c*/ 	.word	0x00000000
        /*0770*/ 	.word	0x00000000
        /*0774*/ 	.short	0x0101
        /*0776*/ 	.byte	0xff
	.zero		1


	//   ....[103]....
        /*0778*/ 	.word	0x00008150
        /*077c*/ 	.word	0x00000000
        /*0780*/ 	.word	0x00000050
        /*0784*/ 	.short	0x010a
        /*0786*/ 	.byte	0xff
	.zero		1


	//   ....[104]....
        /*0788*/ 	.word	0x00008210
        /*078c*/ 	.word	0x00000000
        /*0790*/ 	.word	0x00000050
        /*0794*/ 	.short	0x010a
        /*0796*/ 	.byte	0xff
	.zero		1


	//   ....[105]....
        /*0798*/ 	.word	0x00008340
        /*079c*/ 	.word	0x00000000
        /*07a0*/ 	.word	0x00000000
        /*07a4*/ 	.short	0x0101
        /*07a6*/ 	.byte	0xff
	.zero		1


	//   ....[106]....
        /*07a8*/ 	.word	0x00008780
        /*07ac*/ 	.word	0x000000ff
        /*07b0*/ 	.word	0x00000000
        /*07b4*/ 	.short	0x0101
        /*07b6*/ 	.byte	0x05
	.zero		1


	//   ....[107]....
        /*07b8*/ 	.word	0x00008fc0
        /*07bc*/ 	.word	0x00000002
        /*07c0*/ 	.word	0x00000110
        /*07c4*/ 	.short	0x010a
        /*07c6*/ 	.byte	0xff
	.zero		1


	//   ....[108]....
        /*07c8*/ 	.word	0x00009020
        /*07cc*/ 	.word	0x00000002
        /*07d0*/ 	.word	0x00000028
        /*07d4*/ 	.short	0x010a
        /*07d6*/ 	.byte	0xff
	.zero		1


	//   ....[109]....
        /*07d8*/ 	.word	0x00009080
        /*07dc*/ 	.word	0x00000002
        /*07e0*/ 	.word	0x00000028
        /*07e4*/ 	.short	0x010a
        /*07e6*/ 	.byte	0xff
	.zero		1


	//   ....[110]....
        /*07e8*/ 	.word	0x000090d0
        /*07ec*/ 	.word	0x00000002
        /*07f0*/ 	.word	0x000000a0
        /*07f4*/ 	.short	0x010a
        /*07f6*/ 	.byte	0xff
	.zero		1


	//   ....[111]....
        /*07f8*/ 	.word	0x00009130
        /*07fc*/ 	.word	0x00000000
        /*0800*/ 	.word	0x00000000
        /*0804*/ 	.short	0x010a
        /*0806*/ 	.byte	0xff
	.zero		1


	//   ....[112]....
        /*0808*/ 	.word	0x00009190
        /*080c*/ 	.word	0x00000000
        /*0810*/ 	.word	0x00000000
        /*0814*/ 	.short	0x010a
        /*0816*/ 	.byte	0xff
	.zero		1


	//   ....[113]....
        /*0818*/ 	.word	0x000091f0
        /*081c*/ 	.word	0x00000000
        /*0820*/ 	.word	0x00000000
        /*0824*/ 	.short	0x010a
        /*0826*/ 	.byte	0xff
	.zero		1


	//   ....[114]....
        /*0828*/ 	.word	0x00009250
        /*082c*/ 	.word	0x00000000
        /*0830*/ 	.word	0x00000000
        /*0834*/ 	.short	0x010a
        /*0836*/ 	.byte	0xff
	.zero		1


	//   ....[115]....
        /*0838*/ 	.word	0x000092a0
        /*083c*/ 	.word	0x00000000
        /*0840*/ 	.word	0x00000100
        /*0844*/ 	.short	0x010a
        /*0846*/ 	.byte	0xff
	.zero		1


	//   ....[116]....
        /*0848*/ 	.word	0x00009300
        /*084c*/ 	.word	0x00000000
        /*0850*/ 	.word	0x000000b0
        /*0854*/ 	.short	0x010a
        /*0856*/ 	.byte	0xff
	.zero		1


	//   ....[117]....
        /*0858*/ 	.word	0x00009350
        /*085c*/ 	.word	0x00000000
        /*0860*/ 	.word	0x000000a0
        /*0864*/ 	.short	0x010a
        /*0866*/ 	.byte	0xff
	.zero		1


	//   ....[118]....
        /*0868*/ 	.word	0x000093b0
        /*086c*/ 	.word	0x00000000
        /*0870*/ 	.word	0x000000b0
        /*0874*/ 	.short	0x010a
        /*0876*/ 	.byte	0xff
	.zero		1


	//   ....[119]....
        /*0878*/ 	.word	0x00009400
        /*087c*/ 	.word	0x00000000
        /*0880*/ 	.word	0x000000a0
        /*0884*/ 	.short	0x010a
        /*0886*/ 	.byte	0xff
	.zero		1


	//   ....[120]....
        /*0888*/ 	.word	0x00009460
        /*088c*/ 	.word	0x00000002
        /*0890*/ 	.word	0x000000e0
        /*0894*/ 	.short	0x010a
        /*0896*/ 	.byte	0xff
	.zero		1


	//   ....[121]....
        /*0898*/ 	.word	0x000094c0
        /*089c*/ 	.word	0x00000000
        /*08a0*/ 	.word	0x00000000
        /*08a4*/ 	.short	0x010a
        /*08a6*/ 	.byte	0xff
	.zero		1


	//   ....[122]....
        /*08a8*/ 	.word	0x00009520
        /*08ac*/ 	.word	0x00000000
        /*08b0*/ 	.word	0x00000000
        /*08b4*/ 	.short	0x010a
        /*08b6*/ 	.byte	0xff
	.zero		1


	//   ....[123]....
        /*08b8*/ 	.word	0x00009580
        /*08bc*/ 	.word	0x00000000
        /*08c0*/ 	.word	0x00000000
        /*08c4*/ 	.short	0x010a
        /*08c6*/ 	.byte	0xff
	.zero		1


	//   ....[124]....
        /*08c8*/ 	.word	0x000095e0
        /*08cc*/ 	.word	0x00000000
        /*08d0*/ 	.word	0x00000000
        /*08d4*/ 	.short	0x010a
        /*08d6*/ 	.byte	0xff
	.zero		1


	//   ....[125]....
        /*08d8*/ 	.word	0x00009640
        /*08dc*/ 	.word	0x00000000
        /*08e0*/ 	.word	0x00000000
        /*08e4*/ 	.short	0x010a
        /*08e6*/ 	.byte	0xff
	.zero		1


	//   ....[126]....
        /*08e8*/ 	.word	0x00009690
        /*08ec*/ 	.word	0x00000000
        /*08f0*/ 	.word	0x000000a0
        /*08f4*/ 	.short	0x010a
        /*08f6*/ 	.byte	0xff
	.zero		1


	//   ....[127]....
        /*08f8*/ 	.word	0x000096f0
        /*08fc*/ 	.word	0x00000000
        /*0900*/ 	.word	0x00000098
        /*0904*/ 	.short	0x010a
        /*0906*/ 	.byte	0xff
	.zero		1


	//   ....[128]....
        /*0908*/ 	.word	0x00009750
        /*090c*/ 	.word	0x00000000
        /*0910*/ 	.word	0x00000070
        /*0914*/ 	.short	0x010a
        /*0916*/ 	.byte	0xff
	.zero		1


	//   ....[129]....
        /*0918*/ 	.word	0x000097b0
        /*091c*/ 	.word	0x00000000
        /*0920*/ 	.word	0x00000078
        /*0924*/ 	.short	0x010a
        /*0926*/ 	.byte	0xff
	.zero		1


	//   ....[130]....
        /*0928*/ 	.word	0x00009810
        /*092c*/ 	.word	0x00000000
        /*0930*/ 	.word	0x00000080
        /*0934*/ 	.short	0x010a
        /*0936*/ 	.byte	0xff
	.zero		1


	//   ....[131]....
        /*0938*/ 	.word	0x00009870
        /*093c*/ 	.word	0x00000000
        /*0940*/ 	.word	0x00000088
        /*0944*/ 	.short	0x010a
        /*0946*/ 	.byte	0xff
	.zero		1


	//   ....[132]....
        /*0948*/ 	.word	0x000098d0
        /*094c*/ 	.word	0x00000000
        /*0950*/ 	.word	0x00000070
        /*0954*/ 	.short	0x010a
        /*0956*/ 	.byte	0xff
	.zero		1


	//   ....[133]....
        /*0958*/ 	.word	0x00009930
        /*095c*/ 	.word	0x00000000
        /*0960*/ 	.word	0x00000078
        /*0964*/ 	.short	0x010a
        /*0966*/ 	.byte	0xff
	.zero		1


	//   ....[134]....
        /*0968*/ 	.word	0x00009990
        /*096c*/ 	.word	0x00000000
        /*0970*/ 	.word	0x00000080
        /*0974*/ 	.short	0x010a
        /*0976*/ 	.byte	0xff
	.zero		1


	//   ....[135]....
        /*0978*/ 	.word	0x000099e0
        /*097c*/ 	.word	0x00000000
        /*0980*/ 	.word	0x000000a0
        /*0984*/ 	.short	0x010a
        /*0986*/ 	.byte	0xff
	.zero		1


	//   ....[136]....
        /*0988*/ 	.word	0x00009a30
        /*098c*/ 	.word	0x00000002
        /*0990*/ 	.word	0x00000050
        /*0994*/ 	.short	0x010a
        /*0996*/ 	.byte	0xff
	.zero		1


	//   ....[137]....
        /*0998*/ 	.word	0x00009a80
        /*099c*/ 	.word	0x00000071
        /*09a0*/ 	.word	0x000000c0
        /*09a4*/ 	.short	0x010a
        /*09a6*/ 	.byte	0xff
	.zero		1


	//   ....[138]....
        /*09a8*/ 	.word	0x00009ad0
        /*09ac*/ 	.word	0x00000000
        /*09b0*/ 	.word	0x00000050
        /*09b4*/ 	.short	0x010a
        /*09b6*/ 	.byte	0xff
	.zero		1


	//   ....[139]....
        /*09b8*/ 	.word	0x00009b20
        /*09bc*/ 	.word	0x00000000
        /*09c0*/ 	.word	0x00000050
        /*09c4*/ 	.short	0x010a
        /*09c6*/ 	.byte	0xff
	.zero		1


	//   ....[140]....
        /*09c8*/ 	.word	0x00009b70
        /*09cc*/ 	.word	0x00000000
        /*09d0*/ 	.word	0x00000050
        /*09d4*/ 	.short	0x010a
        /*09d6*/ 	.byte	0xff
	.zero		1


	//----- nvinfo : EIATTR_NUM_MBARRIERS
	.align		4
.L_48:
        /*09d8*/ 	.byte	0x03, 0x38
        /*09da*/ 	.short	0x0024


	//----- nvinfo : EIATTR_EXIT_INSTR_OFFSETS
	.align		4
        /*09dc*/ 	.byte	0x04, 0x1c
        /*09de*/ 	.short	(.L_50 - .L_49)


	//   ....[0]....
.L_49:
        /*09e0*/ 	.word	0x000025b0


	//   ....[1]....
        /*09e4*/ 	.word	0x00002aa0


	//   ....[2]....
        /*09e8*/ 	.word	0x00002b00


	//   ....[3]....
        /*09ec*/ 	.word	0x00003980


	//   ....[4]....
        /*09f0*/ 	.word	0x000049b0


	//   ....[5]....
        /*09f4*/ 	.word	0x000049f0


	//   ....[6]....
        /*09f8*/ 	.word	0x00008fb0


	//----- nvinfo : EIATTR_MAX_THREADS
	.align		4
.L_50:
        /*09fc*/ 	.byte	0x04, 0x05
        /*09fe*/ 	.short	(.L_52 - .L_51)
.L_51:
        /*0a00*/ 	.word	0x00000100
        /*0a04*/ 	.word	0x00000001
        /*0a08*/ 	.word	0x00000001


	//----- nvinfo : EIATTR_CRS_STACK_SIZE
	.align		4
.L_52:
        /*0a0c*/ 	.byte	0x04, 0x1e
        /*0a0e*/ 	.short	(.L_54 - .L_53)
.L_53:
        /*0a10*/ 	.word	0x00000000


	//----- nvinfo : EIATTR_CBANK_PARAM_SIZE
	.align		4
.L_54:
        /*0a14*/ 	.byte	0x03, 0x19
        /*0a16*/ 	.short	0x0800


	//----- nvinfo : EIATTR_PARAM_CBANK
	.align		4
        /*0a18*/ 	.byte	0x04, 0x0a
        /*0a1a*/ 	.short	(.L_56 - .L_55)
	.align		4
.L_55:
        /*0a1c*/ 	.word	index@(.nv.constant0._ZN7cutlass13device_kernelINS_4gemm6kernel13GemmUniversalIN4cute5tupleIJiiiiEEENS1_10collective13CollectiveMmaINS1_35MainloopSm100TmaUmmaWarpSpecializedILi5ELi2ELi4ENS5_IJNS4_1CILi1EEESB_SB_EEEEENS5_IJNSA_ILi64EEENSA_ILi256EEESE_EEENS_12float_e5m2_tENS5_IJlSB_lEEESH_SI_NS4_8TiledMMAINS4_8MMA_AtomIJNS4_10MMA_TraitsINS4_19SM100_MMA_F8F6F4_SSEJSH_SH_fSE_SF_NS4_17integral_constantINS4_4UMMA5MajorELSP_0EEESQ_NSN_INSO_7ScaleInELSR_0EEESS_EEEEEENS4_6LayoutISC_NS5_IJNSA_ILi0EEESW_SW_EEEEENS5_IJNS4_10UnderscoreESZ_SZ_EEEEENS4_13SM90_TMA_LOADENS4_14ComposedLayoutINS4_7SwizzleILi2ELi4ELi3EEENS4_18smem_ptr_flag_bitsILi8EEENSV_INS5_IJNSA_ILi8EEESE_EEENS5_IJSE_SB_EEEEEEEvNS4_8identityES12_S1C_vS1D_EENS_8epilogue10collective18CollectiveEpilogueINS1F_23Sm100TmaWarpSpecializedILi4ELi2ELi32ELb0ELb0EEEJSG_NS5_IJNSV_ISE_SB_EES1K_EEESH_SI_SH_SI_NS1F_6fusion15FusionCallbacksIS1J_NS1M_17LinearCombinationISH_fSH_fLNS_15FloatRoundStyleE2EEESG_S1L_JEEENS4_5SM1004TMEM4LOAD26SM100_TMEM_LOAD_16dp32b32xES12_S1C_NS4_39AutoVectorizingCopyWithAssumedAlignmentILi128EEENS4_14SM90_TMA_STOREES1C_S1X_S1X_EEEvvEEEEvNT_6ParamsE)
        /*0a20*/ 	.short	0x0380
        /*0a22*/ 	.short	0x0800


	//----- nvinfo : EIATTR_SW_WAR
	.align		4
.L_56:
        /*0a24*/ 	.byte	0x04, 0x36
        /*0a26*/ 	.short	(.L_58 - .L_57)
.L_57:
        /*0a28*/ 	.word	0x00000008
.L_58:


//--------------------- .nv.callgraph             --------------------------
	.section	.nv.callgraph,"",@"SHT_CUDA_CALLGRAPH"
	.align	4
	.sectionentsize	8
	.align		4
        /*0000*/ 	.word	0x00000000
	.align		4
        /*0004*/ 	.word	0xffffffff
	.align		4
        /*0008*/ 	.word	index@(_ZN7cutlass13device_kernelINS_4gemm6kernel13GemmUniversalIN4cute5tupleIJiiiiEEENS1_10collective13CollectiveMmaINS1_35MainloopSm100TmaUmmaWarpSpecializedILi5ELi2ELi4ENS5_IJNS4_1CILi1EEESB_SB_EEEEENS5_IJNSA_ILi64EEENSA_ILi256EEESE_EEENS_12float_e5m2_tENS5_IJlSB_lEEESH_SI_NS4_8TiledMMAINS4_8MMA_AtomIJNS4_10MMA_TraitsINS4_19SM100_MMA_F8F6F4_SSEJSH_SH_fSE_SF_NS4_17integral_constantINS4_4UMMA5MajorELSP_0EEESQ_NSN_INSO_7ScaleInELSR_0EEESS_EEEEEENS4_6LayoutISC_NS5_IJNSA_ILi0EEESW_SW_EEEEENS5_IJNS4_10UnderscoreESZ_SZ_EEEEENS4_13SM90_TMA_LOADENS4_14ComposedLayoutINS4_7SwizzleILi2ELi4ELi3EEENS4_18smem_ptr_flag_bitsILi8EEENSV_INS5_IJNSA_ILi8EEESE_EEENS5_IJSE_SB_EEEEEEEvNS4_8identityES12_S1C_vS1D_EENS_8epilogue10collective18CollectiveEpilogueINS1F_23Sm100TmaWarpSpecializedILi4ELi2ELi32ELb0ELb0EEEJSG_NS5_IJNSV_ISE_SB_EES1K_EEESH_SI_SH_SI_NS1F_6fusion15FusionCallbacksIS1J_NS1M_17LinearCombinationISH_fSH_fLNS_15FloatRoundStyleE2EEESG_S1L_JEEENS4_5SM1004TMEM4LOAD26SM100_TMEM_LOAD_16dp32b32xES12_S1C_NS4_39AutoVectorizingCopyWithAssumedAlignmentILi128EEENS4_14SM90_TMA_STOREES1C_S1X_S1X_EEEvvEEEEvNT_6ParamsE)
	.align		4
        /*000c*/ 	.word	index@(__assertfail)
	.align		4
        /*0010*/ 	.word	0x00000000
	.align		4
        /*0014*/ 	.word	0xfffffffe
	.align		4
        /*0018*/ 	.word	0x00000000
	.align		4
        /*001c*/ 	.word	0xfffffffd
	.align		4
        /*0020*/ 	.word	0x00000000
	.align		4
        /*0024*/ 	.word	0xfffffffc


//--------------------- .nv.constant4             --------------------------
	.section	.nv.constant4,"a",@progbits
	.align	8
	.align		8
.nv.constant4:
        /*0000*/ 	.dword	__assertfail
	.align		8
        /*0008*/ 	.dword	__unnamed_1
	.align		8
        /*0010*/ 	.dword	__unnamed_2
	.align		8
        /*0018*/ 	.dword	__unnamed_3
	.align		8
        /*0020*/ 	.dword	_ZN40_INTERNAL_15d12081_4_k_cu_133a64eb_309684cuda3std3__45__cpo5beginE
	.align		8
        /*0028*/ 	.dword	_ZN40_INTERNAL_15d12081_4_k_cu_133a64eb_309684cuda3std3__45__cpo3endE
	.align		8
        /*0030*/ 	.dword	_ZN40_INTERNAL_15d12081_4_k_cu_133a64eb_309684cuda3std3__45__cpo6cbeginE
	.align		8
        /*0038*/ 	.dword	_ZN40_INTERNAL_15d12081_4_k_cu_133a64eb_309684cuda3std3__45__cpo4cendE
	.align		8
        /*0040*/ 	.dword	_ZN40_INTERNAL_15d12081_4_k_cu_133a64eb_309684cuda3std3__442_GLOBAL__N__15d12081_4_k_cu_133a64eb_309686ignoreE
	.align		8
        /*0048*/ 	.dword	_ZN40_INTERNAL_15d12081_4_k_cu_133a64eb_309684cuda3std3__419piecewise_constructE
	.align		8
        /*0050*/ 	.dword	_ZN40_INTERNAL_15d12081_4_k_cu_133a64eb_309684cuda3std3__48in_placeE
	.align		8
        /*0058*/ 	.dword	_ZN40_INTERNAL_15d12081_4_k_cu_133a64eb_309684cuda3std6ranges3__45__cpo4swapE
	.align		8
        /*0060*/ 	.dword	_ZN40_INTERNAL_15d12081_4_k_cu_133a64eb_309684cuda3std6ranges3__45__cpo9iter_moveE
	.align		8
        /*0068*/ 	.dword	_ZN40_INTERNAL_15d12081_4_k_cu_133a64eb_309684cute7productE
	.align		8
        /*0070*/ 	.dword	_ZN40_INTERNAL_15d12081_4_k_cu_133a64eb_309684cute1_E
	.align		8
        /*0078*/ 	.dword	$str$25
	.align		8
        /*0080*/ 	.dword	$str$26
	.align		8
        /*0088*/ 	.dword	$str$27
	.align		8
        /*0090*/ 	.dword	$str$28


//--------------------- .text._ZN7cutlass13device_kernelINS_4gemm6kernel13GemmUniversalIN4cute5tupleIJiiiiEEENS1_10collective13CollectiveMmaINS1_35MainloopSm100TmaUmmaWarpSpecializedILi5ELi2ELi4ENS5_IJNS4_1CILi1EEESB_SB_EEEEENS5_IJNSA_ILi64EEENSA_ILi256EEESE_EEENS_12float_e5m2_tENS5_IJlSB_lEEESH_SI_NS4_8TiledMMAINS4_8MMA_AtomIJNS4_10MMA_TraitsINS4_19SM100_MMA_F8F6F4_SSEJSH_SH_fSE_SF_NS4_17integral_constantINS4_4UMMA5MajorELSP_0EEESQ_NSN_INSO_7ScaleInELSR_0EEESS_EEEEEENS4_6LayoutISC_NS5_IJNSA_ILi0EEESW_SW_EEEEENS5_IJNS4_10UnderscoreESZ_SZ_EEEEENS4_13SM90_TMA_LOADENS4_14ComposedLayoutINS4_7SwizzleILi2ELi4ELi3EEENS4_18smem_ptr_flag_bitsILi8EEENSV_INS5_IJNSA_ILi8EEESE_EEENS5_IJSE_SB_EEEEEEEvNS4_8identityES12_S1C_vS1D_EENS_8epilogue10collective18CollectiveEpilogueINS1F_23Sm100TmaWarpSpecializedILi4ELi2ELi32ELb0ELb0EEEJSG_NS5_IJNSV_ISE_SB_EES1K_EEESH_SI_SH_SI_NS1F_6fusion15FusionCallbacksIS1J_NS1M_17LinearCombinationISH_fSH_fLNS_15FloatRoundStyleE2EEESG_S1L_JEEENS4_5SM1004TMEM4LOAD26SM100_TMEM_LOAD_16dp32b32xES12_S1C_NS4_39AutoVectorizingCopyWithAssumedAlignmentILi128EEENS4_14SM90_TMA_STOREES1C_S1X_S1X_EEEvvEEEEvNT_6ParamsE --------------------------
	.section	.text._ZN7cutlass13device_kernelINS_4gemm6kernel13GemmUniversalIN4cute5tupleIJiiiiEEENS1_10collective13CollectiveMmaINS1_35MainloopSm100TmaUmmaWarpSpecializedILi5ELi2ELi4ENS5_IJNS4_1CILi1EEESB_SB_EEEEENS5_IJNSA_ILi64EEENSA_ILi256EEESE_EEENS_12float_e5m2_tENS5_IJlSB_lEEESH_SI_NS4_8TiledMMAINS4_8MMA_AtomIJNS4_10MMA_TraitsINS4_19SM100_MMA_F8F6F4_SSEJSH_SH_fSE_SF_NS4_17integral_constantINS4_4UMMA5MajorELSP_0EEESQ_NSN_INSO_7ScaleInELSR_0EEESS_EEEEEENS4_6LayoutISC_NS5_IJNSA_ILi0EEESW_SW_EEEEENS5_IJNS4_10UnderscoreESZ_SZ_EEEEENS4_13SM90_TMA_LOADENS4_14ComposedLayoutINS4_7SwizzleILi2ELi4ELi3EEENS4_18smem_ptr_flag_bitsILi8EEENSV_INS5_IJNSA_ILi8EEESE_EEENS5_IJSE_SB_EEEEEEEvNS4_8identityES12_S1C_vS1D_EENS_8epilogue10collective18CollectiveEpilogueINS1F_23Sm100TmaWarpSpecializedILi4ELi2ELi32ELb0ELb0EEEJSG_NS5_IJNSV_ISE_SB_EES1K_EEESH_SI_SH_SI_NS1F_6fusion15FusionCallbacksIS1J_NS1M_17LinearCombinationISH_fSH_fLNS_15FloatRoundStyleE2EEESG_S1L_JEEENS4_5SM1004TMEM4LOAD26SM100_TMEM_LOAD_16dp32b32xES12_S1C_NS4_39AutoVectorizingCopyWithAssumedAlignmentILi128EEENS4_14SM90_TMA_STOREES1C_S1X_S1X_EEEvvEEEEvNT_6ParamsE,"ax",@progbits
	.align	128
.text._ZN7cutlass13device_kernelINS_4gemm6kernel13GemmUniversalIN4cute5tupleIJiiiiEEENS1_10collective13CollectiveMmaINS1_35MainloopSm100TmaUmmaWarpSpecializedILi5ELi2ELi4ENS5_IJNS4_1CILi1EEESB_SB_EEEEENS5_IJNSA_ILi64EEENSA_ILi256EEESE_EEENS_12float_e5m2_tENS5_IJlSB_lEEESH_SI_NS4_8TiledMMAINS4_8MMA_AtomIJNS4_10MMA_TraitsINS4_19SM100_MMA_F8F6F4_SSEJSH_SH_fSE_SF_NS4_17integral_constantINS4_4UMMA5MajorELSP_0EEESQ_NSN_INSO_7ScaleInELSR_0EEESS_EEEEEENS4_6LayoutISC_NS5_IJNSA_ILi0EEESW_SW_EEEEENS5_IJNS4_10UnderscoreESZ_SZ_EEEEENS4_13SM90_TMA_LOADENS4_14ComposedLayoutINS4_7SwizzleILi2ELi4ELi3EEENS4_18smem_ptr_flag_bitsILi8EEENSV_INS5_IJNSA_ILi8EEESE_EEENS5_IJSE_SB_EEEEEEEvNS4_8identityES12_S1C_vS1D_EENS_8epilogue10collective18CollectiveEpilogueINS1F_23Sm100TmaWarpSpecializedILi4ELi2ELi32ELb0ELb0EEEJSG_NS5_IJNSV_ISE_SB_EES1K_EEESH_SI_SH_SI_NS1F_6fusion15FusionCallbacksIS1J_NS1M_17LinearCombinationISH_fSH_fLNS_15FloatRoundStyleE2EEESG_S1L_JEEENS4_5SM1004TMEM4LOAD26SM100_TMEM_LOAD_16dp32b32xES12_S1C_NS4_39AutoVectorizingCopyWithAssumedAlignmentILi128EEENS4_14SM90_TMA_STOREES1C_S1X_S1X_EEEvvEEEEvNT_6ParamsE:
        .type           _ZN7cutlass13device_kernelINS_4gemm6kernel13GemmUniversalIN4cute5tupleIJiiiiEEENS1_10collective13CollectiveMmaINS1_35MainloopSm100TmaUmmaWarpSpecializedILi5ELi2ELi4ENS5_IJNS4_1CILi1EEESB_SB_EEEEENS5_IJNSA_ILi64EEENSA_ILi256EEESE_EEENS_12float_e5m2_tENS5_IJlSB_lEEESH_SI_NS4_8TiledMMAINS4_8MMA_AtomIJNS4_10MMA_TraitsINS4_19SM100_MMA_F8F6F4_SSEJSH_SH_fSE_SF_NS4_17integral_constantINS4_4UMMA5MajorELSP_0EEESQ_NSN_INSO_7ScaleInELSR_0EEESS_EEEEEENS4_6LayoutISC_NS5_IJNSA_ILi0EEESW_SW_EEEEENS5_IJNS4_10UnderscoreESZ_SZ_EEEEENS4_13SM90_TMA_LOADENS4_14ComposedLayoutINS4_7SwizzleILi2ELi4ELi3EEENS4_18smem_ptr_flag_bitsILi8EEENSV_INS5_IJNSA_ILi8EEESE_EEENS5_IJSE_SB_EEEEEEEvNS4_8identityES12_S1C_vS1D_EENS_8epilogue10collective18CollectiveEpilogueINS1F_23Sm100TmaWarpSpecializedILi4ELi2ELi32ELb0ELb0EEEJSG_NS5_IJNSV_ISE_SB_EES1K_EEESH_SI_SH_SI_NS1F_6fusion15FusionCallbacksIS1J_NS1M_17LinearCombinationISH_fSH_fLNS_15FloatRoundStyleE2EEESG_S1L_JEEENS4_5SM1004TMEM4LOAD26SM100_TMEM_LOAD_16dp32b32xES12_S1C_NS4_39AutoVectorizingCopyWithAssumedAlignmentILi128EEENS4_14SM90_TMA_STOREES1C_S1X_S1X_EEEvvEEEEvNT_6ParamsE,@function
        .size           _ZN7cutlass13device_kernelINS_4gemm6kernel13GemmUniversalIN4cute5tupleIJiiiiEEENS1_10collective13CollectiveMmaINS1_35MainloopSm100TmaUmmaWarpSpecializedILi5ELi2ELi4ENS5_IJNS4_1CILi1EEESB_SB_EEEEENS5_IJNSA_ILi64EEENSA_ILi256EEESE_EEENS_12float_e5m2_tENS5_IJlSB_lEEESH_SI_NS4_8TiledMMAINS4_8MMA_AtomIJNS4_10MMA_TraitsINS4_19SM100_MMA_F8F6F4_SSEJSH_SH_fSE_SF_NS4_17integral_constantINS4_4UMMA5MajorELSP_0EEESQ_NSN_INSO_7ScaleInELSR_0EEESS_EEEEEENS4_6LayoutISC_NS5_IJNSA_ILi0EEESW_SW_EEEEENS5_IJNS4_10UnderscoreESZ_SZ_EEEEENS4_13SM90_TMA_LOADENS4_14ComposedLayoutINS4_7SwizzleILi2ELi4ELi3EEENS4_18smem_ptr_flag_bitsILi8EEENSV_INS5_IJNSA_ILi8EEESE_EEENS5_IJSE_SB_EEEEEEEvNS4_8identityES12_S1C_vS1D_EENS_8epilogue10collective18CollectiveEpilogueINS1F_23Sm100TmaWarpSpecializedILi4ELi2ELi32ELb0ELb0EEEJSG_NS5_IJNSV_ISE_SB_EES1K_EEESH_SI_SH_SI_NS1F_6fusion15FusionCallbacksIS1J_NS1M_17LinearCombinationISH_fSH_fLNS_15FloatRoundStyleE2EEESG_S1L_JEEENS4_5SM1004TMEM4LOAD26SM100_TMEM_LOAD_16dp32b32xES12_S1C_NS4_39AutoVectorizingCopyWithAssumedAlignmentILi128EEENS4_14SM90_TMA_STOREES1C_S1X_S1X_EEEvvEEEEvNT_6ParamsE,(.L_x_173 - _ZN7cutlass13device_kernelINS_4gemm6kernel13GemmUniversalIN4cute5tupleIJiiiiEEENS1_10collective13CollectiveMmaINS1_35MainloopSm100TmaUmmaWarpSpecializedILi5ELi2ELi4ENS5_IJNS4_1CILi1EEESB_SB_EEEEENS5_IJNSA_ILi64EEENSA_ILi256EEESE_EEENS_12float_e5m2_tENS5_IJlSB_lEEESH_SI_NS4_8TiledMMAINS4_8MMA_AtomIJNS4_10MMA_TraitsINS4_19SM100_MMA_F8F6F4_SSEJSH_SH_fSE_SF_NS4_17integral_constantINS4_4UMMA5MajorELSP_0EEESQ_NSN_INSO_7ScaleInELSR_0EEESS_EEEEEENS4_6LayoutISC_NS5_IJNSA_ILi0EEESW_SW_EEEEENS5_IJNS4_10UnderscoreESZ_SZ_EEEEENS4_13SM90_TMA_LOADENS4_14ComposedLayoutINS4_7SwizzleILi2ELi4ELi3EEENS4_18smem_ptr_flag_bitsILi8EEENSV_INS5_IJNSA_ILi8EEESE_EEENS5_IJSE_SB_EEEEEEEvNS4_8identityES12_S1C_vS1D_EENS_8epilogue10collective18CollectiveEpilogueINS1F_23Sm100TmaWarpSpecializedILi4ELi2ELi32ELb0ELb0EEEJSG_NS5_IJNSV_ISE_SB_EES1K_EEESH_SI_SH_SI_NS1F_6fusion15FusionCallbacksIS1J_NS1M_17LinearCombinationISH_fSH_fLNS_15FloatRoundStyleE2EEESG_S1L_JEEENS4_5SM1004TMEM4LOAD26SM100_TMEM_LOAD_16dp32b32xES12_S1C_NS4_39AutoVectorizingCopyWithAssumedAlignmentILi128EEENS4_14SM90_TMA_STOREES1C_S1X_S1X_EEEvvEEEEvNT_6ParamsE)
        .other          _ZN7cutlass13device_kernelINS_4gemm6kernel13GemmUniversalIN4cute5tupleIJiiiiEEENS1_10collective13CollectiveMmaINS1_35MainloopSm100TmaUmmaWarpSpecializedILi5ELi2ELi4ENS5_IJNS4_1CILi1EEESB_SB_EEEEENS5_IJNSA_ILi64EEENSA_ILi256EEESE_EEENS_12float_e5m2_tENS5_IJlSB_lEEESH_SI_NS4_8TiledMMAINS4_8MMA_AtomIJNS4_10MMA_TraitsINS4_19SM100_MMA_F8F6F4_SSEJSH_SH_fSE_SF_NS4_17integral_constantINS4_4UMMA5MajorELSP_0EEESQ_NSN_INSO_7ScaleInELSR_0EEESS_EEEEEENS4_6LayoutISC_NS5_IJNSA_ILi0EEESW_SW_EEEEENS5_IJNS4_10UnderscoreESZ_SZ_EEEEENS4_13SM90_TMA_LOADENS4_14ComposedLayoutINS4_7SwizzleILi2ELi4ELi3EEENS4_18smem_ptr_flag_bitsILi8EEENSV_INS5_IJNSA_ILi8EEESE_EEENS5_IJSE_SB_EEEEEEEvNS4_8identityES12_S1C_vS1D_EENS_8epilogue10collective18CollectiveEpilogueINS1F_23Sm100TmaWarpSpecializedILi4ELi2ELi32ELb0ELb0EEEJSG_NS5_IJNSV_ISE_SB_EES1K_EEESH_SI_SH_SI_NS1F_6fusion15FusionCallbacksIS1J_NS1M_17LinearCombinationISH_fSH_fLNS_15FloatRoundStyleE2EEESG_S1L_JEEENS4_5SM1004TMEM4LOAD26SM100_TMEM_LOAD_16dp32b32xES12_S1C_NS4_39AutoVectorizingCopyWithAssumedAlignmentILi128EEENS4_14SM90_TMA_STOREES1C_S1X_S1X_EEEvvEEEEvNT_6ParamsE,@"STO_CUDA_ENTRY STV_DEFAULT"
_ZN7cutlass13device_kernelINS_4gemm6kernel13GemmUniversalIN4cute5tupleIJiiiiEEENS1_10collective13CollectiveMmaINS1_35MainloopSm100TmaUmmaWarpSpecializedILi5ELi2ELi4ENS5_IJNS4_1CILi1EEESB_SB_EEEEENS5_IJNSA_ILi64EEENSA_ILi256EEESE_EEENS_12float_e5m2_tENS5_IJlSB_lEEESH_SI_NS4_8TiledMMAINS4_8MMA_AtomIJNS4_10MMA_TraitsINS4_19SM100_MMA_F8F6F4_SSEJSH_SH_fSE_SF_NS4_17integral_constantINS4_4UMMA5MajorELSP_0EEESQ_NSN_INSO_7ScaleInELSR_0EEESS_EEEEEENS4_6LayoutISC_NS5_IJNSA_ILi0EEESW_SW_EEEEENS5_IJNS4_10UnderscoreESZ_SZ_EEEEENS4_13SM90_TMA_LOADENS4_14ComposedLayoutINS4_7SwizzleILi2ELi4ELi3EEENS4_18smem_ptr_flag_bitsILi8EEENSV_INS5_IJNSA_ILi8EEESE_EEENS5_IJSE_SB_EEEEEEEvNS4_8identityES12_S1C_vS1D_EENS_8epilogue10collective18CollectiveEpilogueINS1F_23Sm100TmaWarpSpecializedILi4ELi2ELi32ELb0ELb0EEEJSG_NS5_IJNSV_ISE_SB_EES1K_EEESH_SI_SH_SI_NS1F_6fusion15FusionCallbacksIS1J_NS1M_17LinearCombinationISH_fSH_fLNS_15FloatRoundStyleE2EEESG_S1L_JEEENS4_5SM1004TMEM4LOAD26SM100_TMEM_LOAD_16dp32b32xES12_S1C_NS4_39AutoVectorizingCopyWithAssumedAlignmentILi128EEENS4_14SM90_TMA_STOREES1C_S1X_S1X_EEEvvEEEEvNT_6ParamsE:
[----:B------:R-:W1:Y:S01]  /*0000*/  LDC R1, c[0x0][0x37c] ;  /* 0x0000df00ff017b82 */ /* 0x000e620000000800 */
[----:B------:R-:W2:Y:S01]  /*0010*/  S2R R108, SR_TID.X ;  /* 0x00000000006c7919 */ /* 0x000ea20000002100 */
[----:B------:R-:W3:Y:S01]  /*0020*/  LDCU.64 UR4, c[0x0][0x890] ;  /* 0x00011200ff0477ac */ /* 0x000ee20008000a00 */
[----:B------:R-:W-:Y:S02]  /*0030*/  PRMT R96, RZ, 0x7610, R96 ;  /* 0x00007610ff607816 */ /* 0x000fe40000000060 */
[----:B------:R-:W-:Y:S01]  /*0040*/  ELECT P5, URZ, PT ;  /* 0x0000000000ff782f */ /* 0x000fe200038a0000 */
[----:B------:R-:W4:Y:S01]  /*0050*/  LDCU.64 UR46, c[0x0][0x358] ;  /* 0x00006b00ff2e77ac */ /* 0x000f220008000a00 */
[----:B---3--:R-:W-:-:S04]  /*0060*/  UISETP.NE.U32.AND UP0, UPT, UR4, URZ, UPT ;  /* 0x000000ff0400728c */ /* 0x008fc8000bf05070 */
[----:B------:R-:W-:Y:S01]  /*0070*/  UISETP.NE.AND.EX UP0, UPT, UR5, URZ, UPT, UP0 ;  /* 0x000000ff0500728c */ /* 0x000fe2000bf05300 */
[----:B--2---:R-:W-:-:S05]  /*0080*/  SHF.R.U32.HI R101, RZ, 0x5, R108 ;  /* 0x00000005ff657819 */ /* 0x004fca000001166c */
[----:B------:R-:W2:Y:S02]  /*0090*/  SHFL.IDX PT, R0, R101, RZ, 0x1f ;  /* 0x00001fff65007589 */ /* 0x000ea400000e0000 */
[----:B--2---:R-:W-:Y:S01]  /*00a0*/  R2UR UR8, R0 ;  /* 0x00000000000872ca */ /* 0x004fe200000e0000 */
[----:B-1--4-:R-:W-:-:S14]  /*00b0*/  BRA.U UP0, `(.L_x_0) ;  /* 0x00000001002c7547 */ /* 0x012fdc000b800000 */
[----:B------:R-:W1:Y:S02]  /*00c0*/  LDCU.64 UR6, c[0x0][0x888] ;  /* 0x00011100ff0677ac */ /* 0x000e640008000a00 */
[----:B-1----:R-:W-:-:S04]  /*00d0*/  UISETP.NE.U32.AND UP0, UPT, UR6, URZ, UPT ;  /* 0x000000ff0600728c */ /* 0x002fc8000bf05070 */
[----:B------:R-:W-:-:S09]  /*00e0*/  UISETP.NE.AND.EX UP0, UPT, UR7, URZ, UPT, UP0 ;  /* 0x000000ff0700728c */ /* 0x000fd2000bf05300 */
[----:B------:R-:W-:Y:S05]  /*00f0*/  BRA.U !UP0, `(.L_x_1) ;  /* 0x0000000108107547 */ /* 0x000fea000b800000 */
[----:B------:R-:W1:Y:S02]  /*0100*/  LDC.64 R2, c[0x0][0x888] ;  /* 0x00022200ff027b82 */ /* 0x000e640000000a00 */
[----:B-1----:R1:W5:Y:S01]  /*0110*/  LDG.E R49, desc[UR46][R2.64] ;  /* 0x0000002e02317981 */ /* 0x002362000c1e1900 */
[----:B------:R-:W-:Y:S01]  /*0120*/  HFMA2 R96, -RZ, RZ, 0, 5.9604644775390625e-08 ;  /* 0x00000001ff607431 */ /* 0x000fe200000001ff */
[----:B------:R-:W-:Y:S05]  /*0130*/  BRA `(.L_x_0) ;  /* 0x00000000000c7947 */ /* 0x000fea0003800000 */
.L_x_1:
[----:B------:R-:W1:Y:S01]  /*0140*/  LDCU UR6, c[0x0][0x880] ;  /* 0x00011000ff0677ac */ /* 0x000e620008000800 */
[----:B------:R-:W-:Y:S01]  /*0150*/  HFMA2 R96, -RZ, RZ, 0, 5.9604644775390625e-08 ;  /* 0x00000001ff607431 */ /* 0x000fe200000001ff */
[----:B-1----:R-:W-:-:S07]  /*0160*/  MOV R49, UR6 ;  /* 0x0000000600317c02 */ /* 0x002fce0008000f00 */
.L_x_0:
[----:B------:R-:W2:Y:S02]  /*0170*/  LDCU.64 UR6, c[0x0][0x8b0] ;  /* 0x00011600ff0677ac */ /* 0x000ea40008000a00 */
[----:B--2---:R-:W-:-:S04]  /*0180*/  UISETP.NE.U32.AND UP0, UPT, UR6, URZ, UPT ;  /* 0x000000ff0600728c */ /* 0x004fc8000bf05070 */
[----:B------:R-:W-:-:S09]  /*0190*/  UISETP.NE.AND.EX UP0, UPT, UR7, URZ, UPT, UP0 ;  /* 0x000000ff0700728c */ /* 0x000fd2000bf05300 */
[----:B------:R-:W-:Y:S05]  /*01a0*/  BRA.U UP0, `(.L_x_2) ;  /* 0x0000000100247547 */ /* 0x000fea000b800000 */
[----:B------:R-:W2:Y:S02]  /*01b0*/  LDCU.64 UR6, c[0x0][0x8a8] ;  /* 0x00011500ff0677ac */ /* 0x000ea40008000a00 */
[----:B--2---:R-:W-:-:S04]  /*01c0*/  UISETP.NE.U32.AND UP0, UPT, UR6, URZ, UPT ;  /* 0x000000ff0600728c */ /* 0x004fc8000bf05070 */
[----:B------:R-:W-:-:S09]  /*01d0*/  UISETP.NE.AND.EX UP0, UPT, UR7, URZ, UPT, UP0 ;  /* 0x000000ff0700728c */ /* 0x000fd2000bf05300 */
[----:B------:R-:W-:Y:S05]  /*01e0*/  BRA.U !UP0, `(.L_x_3) ;  /* 0x00000001080c7547 */ /* 0x000fea000b800000 */
[----:B-1----:R-:W1:Y:S02]  /*01f0*/  LDC.64 R2, c[0x0][0x8a8] ;  /* 0x00022a00ff027b82 */ /* 0x002e640000000a00 */
[----:B-1----:R2:W5:Y:S01]  /*0200*/  LDG.E R47, desc[UR46][R2.64] ;  /* 0x0000002e022f7981 */ /* 0x002562000c1e1900 */
[----:B------:R-:W-:Y:S05]  /*0210*/  BRA `(.L_x_2) ;  /* 0x0000000000087947 */ /* 0x000fea0003800000 */
.L_x_3:
[----:B------:R-:W2:Y:S02]  /*0220*/  LDCU UR6, c[0x0][0x8a0] ;  /* 0x00011400ff0677ac */ /* 0x000ea40008000800 */
[----:B--2---:R-:W-:Y:S02]  /*0230*/  MOV R47, UR6 ;  /* 0x00000006002f7c02 */ /* 0x004fe40008000f00 */
.L_x_2:
[----:B------:R-:W-:Y:S01]  /*0240*/  IMAD.U32 R0, RZ, RZ, UR8 ;  /* 0x00000008ff007e24 */ /* 0x000fe2000f8e00ff */
[----:B------:R-:W-:Y:S04]  /*0250*/  BSSY.RECONVERGENT B0, `(.L_x_4) ;  /* 0x000000c000007945 */ /* 0x000fe80003800200 */
[C---:B------:R-:W-:Y:S02]  /*0260*/  ISETP.NE.OR P1, PT, R0.reuse, 0x1, !P5 ;  /* 0x000000010000780c */ /* 0x040fe40006f25670 */
[----:B------:R-:W-:-:S11]  /*0270*/  ISETP.NE.OR P0, PT, R0, 0x3, !P5 ;  /* 0x000000030000780c */ /* 0x000fd60006f05670 */
[----:B------:R-:W-:Y:S05]  /*0280*/  @P1 BRA `(.L_x_5) ;  /* 0x0000000000201947 */ /* 0x000fea0003800000 */
[----:B------:R-:W3:Y:S02]  /*0290*/  LDCU.64 UR6, c[0x0][0x348] ;  /* 0x00006900ff0677ac */ /* 0x000ee40008000a00 */
[----:B---3--:R-:W-:Y:S02]  /*02a0*/  UIADD3 UR10, UP1, UPT, UR6, 0x80, URZ ;  /* 0x00000080060a7890 */ /* 0x008fe4000ff3e0ff */
[----:B------:R-:W-:Y:S02]  /*02b0*/  UIADD3 UR6, UP0, UPT, UR6, 0x180, URZ ;  /* 0x0000018006067890 */ /* 0x000fe4000ff1e0ff */
[----:B------:R-:W-:Y:S02]  /*02c0*/  UIADD3.X UR11, UPT, UPT, URZ, UR7, URZ, UP1, !UPT ;  /* 0x00000007ff0b7290 */ /* 0x000fe40008ffe4ff */
[----:B------:R-:W-:-:S07]  /*02d0*/  UIADD3.X UR7, UPT, UPT, URZ, UR7, URZ, UP0, !UPT ;  /* 0x00000007ff077290 */ /* 0x000fce00087fe4ff */
[----:B------:R3:W-:Y:S02]  /*02e0*/  UTMACCTL.PF [UR10] ;  /* 0x000000000a0079b9 */ /* 0x0007e40008040000 */
[----:B------:R3:W-:Y:S02]  /*02f0*/  UTMACCTL.PF [UR6] ;  /* 0x00000000060079b9 */ /* 0x0007e40008040000 */
[----:B---3--:R-:W-:Y:S01]  /*0300*/  NOP ;  /* 0x0000000000007918 */ /* 0x008fe20000000000 */
.L_x_5:
[----:B------:R-:W-:Y:S05]  /*0310*/  BSYNC.RECONVERGENT B0 ;  /* 0x0000000000007941 */ /* 0x000fea0003800200 */
.L_x_4:
[----:B------:R-:W-:Y:S04]  /*0320*/  BSSY.RECONVERGENT B0, `(.L_x_6) ;  /* 0x000000a000007945 */ /* 0x000fe80003800200 */
        /* <DEDUP_REMOVED lines=9> */
.L_x_7:
[----:B------:R-:W-:Y:S05]  /*03c0*/  BSYNC.RECONVERGENT B0 ;  /* 0x0000000000007941 */ /* 0x000fea0003800200 */
.L_x_6:
[----:B------:R-:W3:Y:S01]  /*03d0*/  LDCU.64 UR6, c[0x0][0x888] ;  /* 0x00011100ff0677ac */ /* 0x000ee20008000a00 */
[----:B------:R-:W-:Y:S02]  /*03e0*/  UISETP.EQ.U32.AND UP1, UPT, UR4, URZ, UPT ;  /* 0x000000ff0400728c */ /* 0x000fe4000bf22070 */
[----:B------:R-:W-:Y:S02]  /*03f0*/  UPLOP3.LUT UP2, UPT, UPT, UPT, UPT, 0x80, 0x8 ;  /* 0x000000000008789c */ /* 0x000fe40003f4f070 */
[----:B---3--:R-:W-:-:S04]  /*0400*/  UISETP.NE.U32.AND UP0, UPT, UR6, URZ, UPT ;  /* 0x000000ff0600728c */ /* 0x008fc8000bf05070 */
[----:B------:R-:W-:-:S04]  /*0410*/  UISETP.NE.AND.EX UP0, UPT, UR7, URZ, UPT, UP0 ;  /* 0x000000ff0700728c */ /* 0x000fc8000bf05300 */
[----:B------:R-:W-:-:S04]  /*0420*/  UISETP.EQ.OR.EX UP3, UPT, UR5, URZ, !UP0, UP1 ;  /* 0x000000ff0500728c */ /* 0x000fc8000c762710 */
[----:B------:R-:W-:-:S05]  /*0430*/  UP2UR UR50, UPR, URZ, 0x8 ;  /* 0x00000008ff327883 */ /* 0x000fca0008000000 */
[----:B------:R-:W-:Y:S07]  /*0440*/  BRA.U !UP3, `(.L_x_8) ;  /* 0x000000010b207547 */ /* 0x000fee000b800000 */
[----:B------:R-:W-:Y:S01]  /*0450*/  UISETP.NE.U32.AND UP2, UPT, UR4, URZ, UPT ;  /* 0x000000ff0400728c */ /* 0x000fe2000bf45070 */
[----:B-----5:R-:W-:Y:S01]  /*0460*/  FSETP.NEU.AND P0, PT, R49, RZ, PT ;  /* 0x000000ff3100720b */ /* 0x020fe20003f0d000 */
[----:B------:R-:W-:Y:S02]  /*0470*/  USEL UR4, URZ, 0xffffffff, UP0 ;  /* 0xffffffffff047887 */ /* 0x000fe40008000000 */
[----:B------:R-:W-:-:S10]  /*0480*/  UISETP.NE.AND.EX UP2, UPT, UR5, URZ, UPT, UP2 ;  /* 0x000000ff0500728c */ /* 0x000fd4000bf45320 */
[----:B------:R-:W-:Y:S01]  /*0490*/  VOTEU.ANY UP1, P0 ;  /* 0x0000000000ff7886 */ /* 0x000fe20000020100 */
[----:B------:R-:W-:-:S04]  /*04a0*/  @!UP2 USEL UR4, URZ, 0xffffffff, UP1 ;  /* 0xffffffffff04a887 */ /* 0x000fc80008800000 */
[----:B------:R-:W-:-:S04]  /*04b0*/  ULOP3.LUT UR4, UR4, 0x1, URZ, 0xc0, !UPT ;  /* 0x0000000104047892 */ /* 0x000fc8000f8ec0ff */
[----:B------:R-:W-:-:S11]  /*04c0*/  UISETP.NE.U32.AND UP2, UPT, UR4, 0x1, UPT ;  /* 0x000000010400788c */ /* 0x000fd6000bf45070 */
.L_x_8:
[----:B-12---:R-:W1:Y:S01]  /*04d0*/  SHFL.IDX PT, R2, R101, RZ, 0x1f ;  /* 0x00001fff65027589 */ /* 0x006e6200000e0000 */
[----:B------:R-:W-:-:S04]  /*04e0*/  UISETP.NE.AND UP1, UPT, UR8, 0x2, UPT ;  /* 0x000000020800788c */ /* 0x000fc8000bf25270 */
[----:B------:R-:W-:Y:S01]  /*04f0*/  USEL UR6, URZ, 0x1, UP1 ;  /* 0x00000001ff067887 */ /* 0x000fe20008800000 */
[----:B-1----:R-:W-:-:S13]  /*0500*/  ISETP.NE.AND P0, PT, R2, RZ, PT ;  /* 0x000000ff0200720c */ /* 0x002fda0003f05270 */
[----:B------:R-:W-:Y:S05]  /*0510*/  @P0 BRA `(.L_x_9) ;  /* 0x0000000000500947 */ /* 0x000fea0003800000 */
[----:B------:R-:W1:Y:S01]  /*0520*/  S2UR UR5, SR_CgaCtaId ;  /* 0x00000000000579c3 */ /* 0x000e620000008800 */
[----:B------:R-:W-:Y:S01]  /*0530*/  UMOV UR7, 0x400 ;  /* 0x0000040000077882 */ /* 0x000fe20000000000 */
[----:B------:R-:W-:Y:S01]  /*0540*/  UMOV UR4, 0x1 ;  /* 0x0000000100047882 */ /* 0x000fe20000000000 */
[----:B------:R-:W-:Y:S01]  /*0550*/  ELECT P0, URZ, PT ;  /* 0x0000000000ff782f */ /* 0x000fe20003800000 */
[----:B------:R-:W-:-:S04]  /*0560*/  UIADD3 UR10, UPT, UPT, -UR4, 0x100000, URZ ;  /* 0x00100000040a7890 */ /* 0x000fc8000fffe1ff */
[----:B------:R-:W-:Y:S02]  /*0570*/  USHF.L.U32 UR11, UR10, 0xb, URZ ;  /* 0x0000000b0a0b7899 */ /* 0x000fe400080006ff */
[----:B------:R-:W-:Y:S02]  /*0580*/  USHF.L.U32 UR10, UR10, 0x1, URZ ;  /* 0x000000010a0a7899 */ /* 0x000fe400080006ff */
[----:B-1----:R-:W-:Y:S01]  /*0590*/  ULEA UR5, UR5, UR7, 0x18 ;  /* 0x0000000705057291 */ /* 0x002fe2000f8ec0ff */
[----:B------:R-:W1:Y:S11]  /*05a0*/  FENCE.VIEW.ASYNC.S ;  /* 0x00000000000073c6 */ /* 0x000e760000000000 */
[----:B-1----:R1:W2:Y:S01]  /*05b0*/  SYNCS.EXCH.64 URZ, [UR5], UR10 ;  /* 0x0000000a05ff75b2 */ /* 0x0022a20008000100 */
[----:B------:R1:W3:Y:S01]  /*05c0*/  SYNCS.EXCH.64 URZ, [UR5+0x28], UR10 ;  /* 0x0000280a05ff75b2 */ /* 0x0002e20008000100 */
[----:B------:R1:W4:Y:S01]  /*05d0*/  SYNCS.EXCH.64 URZ, [UR5+0x8], UR10 ;  /* 0x0000080a05ff75b2 */ /* 0x0003220008000100 */
[----:B------:R1:W1:Y:S01]  /*05e0*/  SYNCS.EXCH.64 URZ, [UR5+0x30], UR10 ;  /* 0x0000300a05ff75b2 */ /* 0x0002620008000100 */
[----:B------:R1:W1:Y:S01]  /*05f0*/  SYNCS.EXCH.64 URZ, [UR5+0x10], UR10 ;  /* 0x0000100a05ff75b2 */ /* 0x0002620008000100 */
[----:B------:R1:W1:Y:S01]  /*0600*/  SYNCS.EXCH.64 URZ, [UR5+0x38], UR10 ;  /* 0x0000380a05ff75b2 */ /* 0x0002620008000100 */
[----:B------:R1:W1:Y:S01]  /*0610*/  SYNCS.EXCH.64 URZ, [UR5+0x18], UR10 ;  /* 0x0000180a05ff75b2 */ /* 0x0002620008000100 */
[----:B------:R1:W1:Y:S01]  /*0620*/  SYNCS.EXCH.64 URZ, [UR5+0x40], UR10 ;  /* 0x0000400a05ff75b2 */ /* 0x0002620008000100 */
[----:B------:R1:W1:Y:S01]  /*0630*/  SYNCS.EXCH.64 URZ, [UR5+0x20], UR10 ;  /* 0x0000200a05ff75b2 */ /* 0x0002620008000100 */
[----:B------:R1:W1:Y:S01]  /*0640*/  SYNCS.EXCH.64 URZ, [UR5+0x48], UR10 ;  /* 0x0000480a05ff75b2 */ /* 0x0002620008000100 */
[----:B------:R-:W-:Y:S01]  /*0650*/  NOP ;  /* 0x0000000000007918 */ /* 0x000fe20000000000 */
.L_x_9:
[----:B------:R-:W2:Y:S01]  /*0660*/  SHFL.IDX PT, R2, R101, RZ, 0x1f ;  /* 0x00001fff65027589 */ /* 0x000ea200000e0000 */
[----:B------:R-:W-:Y:S01]  /*0670*/  NOP ;  /* 0x0000000000007918 */ /* 0x000fe20000000000 */
[----:B--2---:R-:W-:-:S13]  /*0680*/  ISETP.NE.AND P0, PT, R2, 0x1, PT ;  /* 0x000000010200780c */ /* 0x004fda0003f05270 */
[----:B------:R-:W-:Y:S05]  /*0690*/  @P0 BRA `(.L_x_10) ;  /* 0x0000000000580947 */ /* 0x000fea0003800000 */
[----:B------:R-:W2:Y:S01]  /*06a0*/  S2UR UR7, SR_CgaCtaId ;  /* 0x00000000000779c3 */ /* 0x000ea20000008800 */
[----:B------:R-:W-:Y:S01]  /*06b0*/  UMOV UR9, 0x400 ;  /* 0x0000040000097882 */ /* 0x000fe20000000000 */
[----:B-1----:R-:W-:Y:S01]  /*06c0*/  UMOV UR5, 0x20 ;  /* 0x0000002000057882 */ /* 0x002fe20000000000 */
[----:B------:R-:W-:Y:S01]  /*06d0*/  UMOV UR4, 0x80 ;  /* 0x0000008000047882 */ /* 0x000fe20000000000 */
[----:B------:R-:W-:-:S04]  /*06e0*/  UIADD3 UR10, UPT, UPT, -UR5, 0x100000, URZ ;  /* 0x00100000050a7890 */ /* 0x000fc8000fffe1ff */
[----:B------:R-:W-:Y:S02]  /*06f0*/  USHF.L.U32 UR11, UR10, 0xb, URZ ;  /* 0x0000000b0a0b7899 */ /* 0x000fe400080006ff */
[----:B------:R-:W-:Y:S02]  /*0700*/  USHF.L.U32 UR10, UR10, 0x1, URZ ;  /* 0x000000010a0a7899 */ /* 0x000fe400080006ff */
[----:B------:R-:W-:-:S04]  /*0710*/  UIADD3 UR4, UPT, UPT, -UR4, 0x100000, URZ ;  /* 0x0010000004047890 */ /* 0x000fc8000fffe1ff */
[----:B------:R-:W-:Y:S02]  /*0720*/  USHF.L.U32 UR5, UR4, 0xb, URZ ;  /* 0x0000000b04057899 */ /* 0x000fe400080006ff */
[----:B------:R-:W-:Y:S01]  /*0730*/  USHF.L.U32 UR4, UR4, 0x1, URZ ;  /* 0x0000000104047899 */ /* 0x000fe200080006ff */
[----:B------:R-:W-:Y:S01]  /*0740*/  ELECT P0, URZ, PT ;  /* 0x0000000000ff782f */ /* 0x000fe20003800000 */
[----:B--2---:R-:W-:Y:S01]  /*0750*/  ULEA UR7, UR7, UR9, 0x18 ;  /* 0x0000000907077291 */ /* 0x004fe2000f8ec0ff */
[----:B------:R-:W1:Y:S11]  /*0760*/  FENCE.VIEW.ASYNC.S ;  /* 0x00000000000073c6 */ /* 0x000e760000000000 */
[----:B-1----:R2:W1:Y:S01]  /*0770*/  SYNCS.EXCH.64 URZ, [UR7+0x50], UR10 ;  /* 0x0000500a07ff75b2 */ /* 0x0024620008000100 */
[----:B------:R2:W1:Y:S01]  /*0780*/  SYNCS.EXCH.64 URZ, [UR7+0x70], UR4 ;  /* 0x0000700407ff75b2 */ /* 0x0004620008000100 */
[----:B------:R2:W1:Y:S01]  /*0790*/  SYNCS.EXCH.64 URZ, [UR7+0x58], UR10 ;  /* 0x0000580a07ff75b2 */ /* 0x0004620008000100 */
[----:B------:R2:W1:Y:S01]  /*07a0*/  SYNCS.EXCH.64 URZ, [UR7+0x78], UR4 ;  /* 0x0000780407ff75b2 */ /* 0x0004620008000100 */
[----:B------:R2:W1:Y:S01]  /*07b0*/  SYNCS.EXCH.64 URZ, [UR7+0x60], UR10 ;  /* 0x0000600a07ff75b2 */ /* 0x0004620008000100 */
[----:B------:R2:W1:Y:S01]  /*07c0*/  SYNCS.EXCH.64 URZ, [UR7+0x80], UR4 ;  /* 0x0000800407ff75b2 */ /* 0x0004620008000100 */
[----:B------:R2:W1:Y:S01]  /*07d0*/  SYNCS.EXCH.64 URZ, [UR7+0x68], UR10 ;  /* 0x0000680a07ff75b2 */ /* 0x0004620008000100 */
[----:B------:R2:W1:Y:S02]  /*07e0*/  SYNCS.EXCH.64 URZ, [UR7+0x88], UR4 ;  /* 0x0000880407ff75b2 */ /* 0x0004640008000100 */
[----:B--2---:R-:W-:Y:S01]  /*07f0*/  NOP ;  /* 0x0000000000007918 */ /* 0x004fe20000000000 */
.L_x_10:
[----:B------:R-:W2:Y:S01]  /*0800*/  SHFL.IDX PT, R2, R101, RZ, 0x1f ;  /* 0x00001fff65027589 */ /* 0x000ea200000e0000 */
[----:B------:R-:W-:Y:S01]  /*0810*/  NOP ;  /* 0x0000000000007918 */ /* 0x000fe20000000000 */
[----:B--2---:R-:W-:-:S13]  /*0820*/  ISETP.NE.AND P0, PT, R2, 0x3, PT ;  /* 0x000000030200780c */ /* 0x004fda0003f05270 */
[----:B------:R-:W-:Y:S05]  /*0830*/  @P0 BRA `(.L_x_11) ;  /* 0x0000000000300947 */ /* 0x000fea0003800000 */
[----:B-1----:R-:W1:Y:S01]  /*0840*/  S2UR UR5, SR_CgaCtaId ;  /* 0x00000000000579c3 */ /* 0x002e620000008800 */
        /* <DEDUP_REMOVED lines=8> */
[----:B-1----:R2:W1:Y:S01]  /*08d0*/  SYNCS.EXCH.64 URZ, [UR5+0x90], UR10 ;  /* 0x0000900a05ff75b2 */ /* 0x0024620008000100 */
[----:B------:R2:W1:Y:S02]  /*08e0*/  SYNCS.EXCH.64 URZ, [UR5+0x98], UR10 ;  /* 0x0000980a05ff75b2 */ /* 0x0004640008000100 */
[----:B--2---:R-:W-:Y:S01]  /*08f0*/  NOP ;  /* 0x0000000000007918 */ /* 0x004fe20000000000 */
.L_x_11:
[----:B------:R-:W2:Y:S01]  /*0900*/  SHFL.IDX PT, R2, R101, RZ, 0x1f ;  /* 0x00001fff65027589 */ /* 0x000ea200000e0000 */
[----:B------:R-:W-:Y:S01]  /*0910*/  NOP ;  /* 0x0000000000007918 */ /* 0x000fe20000000000 */
[----:B--2---:R-:W-:-:S13]  /*0920*/  ISETP.NE.AND P0, PT, R2, 0x4, PT ;  /* 0x000000040200780c */ /* 0x004fda0003f05270 */
[----:B------:R-:W-:Y:S05]  /*0930*/  @P0 BRA `(.L_x_12) ;  /* 0x00000000004c0947 */ /* 0x000fea0003800000 */
[----:B-1----:R-:W1:Y:S01]  /*0940*/  S2UR UR5, SR_CgaCtaId ;  /* 0x00000000000579c3 */ /* 0x002e620000008800 */
[----:B------:R-:W-:Y:S01]  /*0950*/  UMOV UR9, 0x100 ;  /* 0x0000010000097882 */ /* 0x000fe20000000000 */
[----:B------:R-:W-:Y:S01]  /*0960*/  UMOV UR7, 0x400 ;  /* 0x0000040000077882 */ /* 0x000fe20000000000 */
[----:B------:R-:W-:Y:S01]  /*0970*/  USEL UR9, UR9, 0xe0, UP2 ;  /* 0x000000e009097887 */ /* 0x000fe20009000000 */
[----:B------:R-:W-:Y:S01]  /*0980*/  UMOV UR4, 0x1 ;  /* 0x0000000100047882 */ /* 0x000fe20000000000 */
[----:B------:R-:W-:Y:S01]  /*0990*/  ELECT P0, URZ, PT ;  /* 0x0000000000ff782f */ /* 0x000fe20003800000 */
[----:B------:R-:W-:-:S04]  /*09a0*/  UIADD3 UR10, UPT, UPT, -UR4, 0x100000, URZ ;  /* 0x00100000040a7890 */ /* 0x000fc8000fffe1ff */
[----:B------:R-:W-:Y:S02]  /*09b0*/  USHF.L.U32 UR11, UR10, 0xb, URZ ;  /* 0x0000000b0a0b7899 */ /* 0x000fe400080006ff */
[----:B------:R-:W-:Y:S02]  /*09c0*/  USHF.L.U32 UR10, UR10, 0x1, URZ ;  /* 0x000000010a0a7899 */ /* 0x000fe400080006ff */
[----:B------:R-:W-:-:S04]  /*09d0*/  UIADD3 UR12, UPT, UPT, -UR9, 0x100000, URZ ;  /* 0x00100000090c7890 */ /* 0x000fc8000fffe1ff */
[----:B------:R-:W-:Y:S02]  /*09e0*/  USHF.L.U32 UR13, UR12, 0xb, URZ ;  /* 0x0000000b0c0d7899 */ /* 0x000fe400080006ff */
[----:B------:R-:W-:Y:S02]  /*09f0*/  USHF.L.U32 UR12, UR12, 0x1, URZ ;  /* 0x000000010c0c7899 */ /* 0x000fe400080006ff */
[----:B-1----:R-:W-:Y:S01]  /*0a00*/  ULEA UR5, UR5, UR7, 0x18 ;  /* 0x0000000705057291 */ /* 0x002fe2000f8ec0ff */
[----:B------:R-:W1:Y:S11]  /*0a10*/  FENCE.VIEW.ASYNC.S ;  /* 0x00000000000073c6 */ /* 0x000e760000000000 */
[----:B-1----:R2:W1:Y:S01]  /*0a20*/  SYNCS.EXCH.64 URZ, [UR5+0xa0], UR10 ;  /* 0x0000a00a05ff75b2 */ /* 0x0024620008000100 */
[----:B------:R2:W1:Y:S01]  /*0a30*/  SYNCS.EXCH.64 URZ, [UR5+0xb0], UR12 ;  /* 0x0000b00c05ff75b2 */ /* 0x0004620008000100 */
[----:B------:R2:W1:Y:S01]  /*0a40*/  SYNCS.EXCH.64 URZ, [UR5+0xa8], UR10 ;  /* 0x0000a80a05ff75b2 */ /* 0x0004620008000100 */
[----:B------:R2:W1:Y:S02]  /*0a50*/  SYNCS.EXCH.64 URZ, [UR5+0xb8], UR12 ;  /* 0x0000b80c05ff75b2 */ /* 0x0004640008000100 */
[----:B--2---:R-:W-:Y:S01]  /*0a60*/  NOP ;  /* 0x0000000000007918 */ /* 0x004fe20000000000 */
.L_x_12:
        /* <DEDUP_REMOVED lines=26> */
.L_x_13:
        /* <DEDUP_REMOVED lines=18> */
.L_x_14:
[----:B-1----:R-:W1:Y:S01]  /*0d30*/  S2UR UR5, SR_CTAID.X ;  /* 0x00000000000579c3 */ /* 0x002e620000002500 */
[----:B------:R-:W-:-:S05]  /*0d40*/  CS2R.32 R95, SR_CgaSize ;  /* 0x00000000005f7805 */ /* 0x000fca0000008a00 */
[----:B------:R-:W-:-:S05]  /*0d50*/  IMAD R95, R95, -0xa0, RZ ;  /* 0xffffff605f5f7824 */ /* 0x000fca00078e02ff */
[----:B------:R-:W-:-:S14]  /*0d60*/  R2UR UR9, R95 ;  /* 0x000000005f0972ca */ /* 0x000fdc00000e0000 */
[----:B------:R-:W2:Y:S01]  /*0d70*/  LDCU UR9, c[0x0][UR9+0x2b0] ;  /* 0x00005600090977ac */ /* 0x000ea20008000800 */
[----:B------:R-:W-:Y:S01]  /*0d80*/  NOP ;  /* 0x0000000000007918 */ /* 0x000fe20000000000 */
[----:B------:R-:W-:-:S05]  /*0d90*/  CS2R.32 R95, SR_CgaSize ;  /* 0x00000000005f7805 */ /* 0x000fca0000008a00 */
[----:B------:R-:W-:-:S05]  /*0da0*/  IMAD R95, R95, -0xa0, RZ ;  /* 0xffffff605f5f7824 */ /* 0x000fca00078e02ff */
[----:B------:R-:W-:-:S14]  /*0db0*/  R2UR UR7, R95 ;  /* 0x000000005f0772ca */ /* 0x000fdc00000e0000 */
[----:B------:R-:W3:Y:S01]  /*0dc0*/  LDCU UR7, c[0x0][UR7+0x2b4] ;  /* 0x00005680070777ac */ /* 0x000ee20008000800 */
[----:B------:R-:W4:Y:S08]  /*0dd0*/  S2UR UR4, SR_CTAID.Y ;  /* 0x00000000000479c3 */ /* 0x000f300000002600 */
[----:B------:R-:W3:Y:S01]  /*0de0*/  LDC R10, c[0x0][0xb24] ;  /* 0x0002c900ff0a7b82 */ /* 0x000ee20000000800 */
[----:B-1----:R-:W-:-:S02]  /*0df0*/  I2FP.F32.U32 R95, UR5 ;  /* 0x00000005005f7c45 */ /* 0x002fc40008201000 */
[----:B------:R-:W-:-:S05]  /*0e00*/  CS2R.32 R3, SR_CgaSize ;  /* 0x0000000000037805 */ /* 0x000fca0000008a00 */
[----:B------:R-:W-:-:S06]  /*0e10*/  IMAD R3, R3, -0xa0, RZ ;  /* 0xffffff6003037824 */ /* 0x000fcc00078e02ff */
[----:B------:R-:W1:Y:S01]  /*0e20*/  LDC R3, c[0x0][R3+0x2a0] ;  /* 0x0000a80003037b82 */ /* 0x000e620000000800 */
[----:B------:R-:W-:Y:S01]  /*0e30*/  MOV R15, UR5 ;  /* 0x00000005000f7c02 */ /* 0x000fe20008000f00 */
[----:B--2---:R-:W-:Y:S01]  /*0e40*/  FMUL R95, R95, UR9 ;  /* 0x000000095f5f7c20 */ /* 0x004fe20008400000 */
[----:B----4-:R-:W-:Y:S02]  /*0e50*/  I2FP.F32.U32 R94, UR4 ;  /* 0x00000004005e7c45 */ /* 0x010fe40008201000 */
[----:B------:R-:W-:-:S05]  /*0e60*/  CS2R.32 R2, SR_CgaSize ;  /* 0x0000000000027805 */ /* 0x000fca0000008a00 */
[----:B------:R-:W-:-:S06]  /*0e70*/  IMAD R2, R2, -0xa0, RZ ;  /* 0xffffff6002027824 */ /* 0x000fcc00078e02ff */
[----:B------:R-:W2:Y:S01]  /*0e80*/  LDC R2, c[0x0][R2+0x2a4] ;  /* 0x0000a90002027b82 */ /* 0x000ea20000000800 */
[----:B------:R-:W-:Y:S01]  /*0e90*/  MOV R14, UR4 ;  /* 0x00000004000e7c02 */ /* 0x000fe20008000f00 */
[----:B------:R-:W4:Y:S01]  /*0ea0*/  F2I.U32.TRUNC.NTZ R95, R95 ;  /* 0x0000005f005f7305 */ /* 0x000f22000020f000 */
[----:B---3--:R-:W-:-:S05]  /*0eb0*/  FMUL R94, R94, UR7 ;  /* 0x000000075e5e7c20 */ /* 0x008fca0008400000 */
[----:B------:R-:W-:Y:S01]  /*0ec0*/  BAR.SYNC.DEFER_BLOCKING 0x0 ;  /* 0x0000000000007b1d */ /* 0x000fe20000010000 */
[----:B------:R-:W-:-:S05]  /*0ed0*/  ISETP.GE.AND P0, PT, R10, 0x1, PT ;  /* 0x000000010a00780c */ /* 0x000fca0003f06270 */
[----:B------:R-:W3:Y:S02]  /*0ee0*/  F2I.U32.TRUNC.NTZ R94, R94 ;  /* 0x0000005e005e7305 */ /* 0x000ee4000020f000 */
[----:B------:R-:W2:Y:S01]  /*0ef0*/  S2UR UR36, SR_CTAID.Z ;  /* 0x00000000002479c3 */ /* 0x000ea20000002700 */
[----:B----4-:R-:W-:-:S05]  /*0f00*/  IADD3 R95, PT, PT, -R95, RZ, RZ ;  /* 0x000000ff5f5f7210 */ /* 0x010fca0007ffe1ff */
[----:B-1----:R-:W-:Y:S01]  /*0f10*/  IMAD R95, R3, R95, UR5 ;  /* 0x00000005035f7e24 */ /* 0x002fe2000f8e025f */
[----:B---3--:R-:W-:-:S05]  /*0f20*/  IADD3 R94, PT, PT, -R94, RZ, RZ ;  /* 0x000000ff5e5e7210 */ /* 0x008fca0007ffe1ff */
[----:B--2---:R-:W-:Y:S01]  /*0f30*/  IMAD R94, R2, R94, UR4 ;  /* 0x00000004025e7e24 */ /* 0x004fe2000f8e025e */
[----:B------:R-:W-:Y:S06]  /*0f40*/  @!P0 BRA `(.L_x_15) ;  /* 0x0000000000b88947 */ /* 0x000fec0003800000 */
[----:B------:R-:W1:Y:S01]  /*0f50*/  LDC.64 R4, c[0x0][0xb18] ;  /* 0x0002c600ff047b82 */ /* 0x000e620000000a00 */
[----:B------:R-:W-:-:S07]  /*0f60*/  ISETP.NE.AND P0, PT, R10, 0x1, PT ;  /* 0x000000010a00780c */ /* 0x000fce0003f05270 */
[----:B------:R-:W2:Y:S08]  /*0f70*/  LDC R9, c[0x0][0xb0c] ;  /* 0x0002c300ff097b82 */ /* 0x000eb00000000800 */
[----:B------:R-:W3:Y:S08]  /*0f80*/  LDC R12, c[0x0][0x370] ;  /* 0x0000dc00ff0c7b82 */ /* 0x000ef00000000800 */
[----:B------:R-:W4:Y:S01]  /*0f90*/  LDC R11, c[0x0][0x374] ;  /* 0x0000dd00ff0b7b82 */ /* 0x000f220000000800 */
[----:B-1----:R-:W-:-:S07]  /*0fa0*/  ISETP.NE.AND P1, PT, R4, 0x1, PT ;  /* 0x000000010400780c */ /* 0x002fce0003f25270 */
[----:B------:R-:W3:Y:S01]  /*0fb0*/  LDC.64 R6, c[0x0][0xb10] ;  /* 0x0002c400ff067b82 */ /* 0x000ee20000000a00 */
[----:B--2---:R-:W-:-:S07]  /*0fc0*/  ISETP.NE.AND P2, PT, R9, 0x1, PT ;  /* 0x000000010900780c */ /* 0x004fce0003f45270 */
[----:B------:R-:W1:Y:S08]  /*0fd0*/  LDC R8, c[0x0][0xb20] ;  /* 0x0002c800ff087b82 */ /* 0x000e700000000800 */
[----:B------:R-:W2:Y:S01]  /*0fe0*/  LDC.64 R2, c[0x0][0xb28] ;  /* 0x0002ca00ff027b82 */ /* 0x000ea20000000a00 */
[----:B----4-:R-:W-:-:S04]  /*0ff0*/  IMAD.HI.U32 R13, R11, R5, RZ ;  /* 0x000000050b0d7227 */ /* 0x010fc800078e00ff */
[----:B------:R-:W-:-:S04]  /*1000*/  IMAD.HI.U32 R5, R14, R5, RZ ;  /* 0x000000050e057227 */ /* 0x000fc800078e00ff */
[----:B---3--:R-:W-:-:S05]  /*1010*/  IMAD.HI.U32 R16, R12, R6, RZ ;  /* 0x000000060c107227 */ /* 0x008fca00078e00ff */
[-C--:B------:R-:W-:Y:S01]  /*1020*/  @P2 SHF.R.U32.HI R12, RZ, R7.reuse, R16 ;  /* 0x00000007ff0c2219 */ /* 0x080fe20000011610 */
[----:B------:R-:W-:Y:S01]  /*1030*/  IMAD.HI.U32 R16, R15, R6, RZ ;  /* 0x000000060f107227 */ /* 0x000fe200078e00ff */
[-C--:B-1----:R-:W-:Y:S02]  /*1040*/  @P1 SHF.R.U32.HI R11, RZ, R8.reuse, R13 ;  /* 0x00000008ff0b1219 */ /* 0x082fe4000001160d */
[----:B------:R-:W-:Y:S02]  /*1050*/  SHF.R.U32.HI R5, RZ, R8, R5 ;  /* 0x00000008ff057219 */ /* 0x000fe40000011605 */
[----:B------:R-:W-:Y:S02]  /*1060*/  SHF.R.U32.HI R16, RZ, R7, R16 ;  /* 0x00000007ff107219 */ /* 0x000fe40000011610 */
[----:B------:R-:W-:Y:S01]  /*1070*/  SEL R5, R14, R5, !P1 ;  /* 0x000000050e057207 */ /* 0x000fe20004800000 */
[----:B--2---:R-:W-:Y:S01]  /*1080*/  IMAD.HI.U32 R13, R11, R2, RZ ;  /* 0x000000020b0d7227 */ /* 0x004fe200078e00ff */
[----:B------:R-:W-:-:S03]  /*1090*/  SEL R16, R15, R16, !P2 ;  /* 0x000000100f107207 */ /* 0x000fc60005000000 */
[----:B------:R-:W-:Y:S01]  /*10a0*/  IMAD.HI.U32 R6, R12, R2, RZ ;  /* 0x000000020c067227 */ /* 0x000fe200078e00ff */
[----:B------:R-:W-:-:S04]  /*10b0*/  @P0 SHF.R.U32.HI R11, RZ, R3, R13 ;  /* 0x00000003ff0b0219 */ /* 0x000fc8000001160d */
[----:B------:R-:W-:Y:S01]  /*10c0*/  @P0 SHF.R.U32.HI R12, RZ, R3, R6 ;  /* 0x00000003ff0c0219 */ /* 0x000fe20000011606 */
[----:B------:R-:W-:-:S04]  /*10d0*/  IMAD R11, R11, R10, RZ ;  /* 0x0000000a0b0b7224 */ /* 0x000fc800078e02ff */
[----:B------:R-:W-:Y:S01]  /*10e0*/  IMAD R6, R12, R10, RZ ;  /* 0x0000000a0c067224 */ /* 0x000fe200078e02ff */
[----:B------:R-:W-:-:S04]  /*10f0*/  ISETP.GE.AND P1, PT, R5, R11, PT ;  /* 0x0000000b0500720c */ /* 0x000fc80003f26270 */
[----:B------:R-:W-:Y:S01]  /*1100*/  ISETP.GE.OR P1, PT, R16, R6, P1 ;  /* 0x000000061000720c */ /* 0x000fe20000f26670 */
[----:B------:R-:W-:-:S05]  /*1110*/  IMAD.HI.U32 R6, R5, R2, RZ ;  /* 0x0000000205067227 */ /* 0x000fca00078e00ff */
[----:B------:R-:W-:-:S04]  /*1120*/  SHF.R.U32.HI R6, RZ, R3, R6 ;  /* 0x00000003ff067219 */ /* 0x000fc80000011606 */
[----:B------:R-:W-:-:S03]  /*1130*/  SEL R6, R5, R6, !P0 ;  /* 0x0000000605067207 */ /* 0x000fc60004000000 */
[----:B------:R-:W-:Y:S01]  /*1140*/  @!P1 IMAD.HI.U32 R7, R16, R2, RZ ;  /* 0x0000000210079227 */ /* 0x000fe200078e00ff */
[----:B------:R-:W-:-:S04]  /*1150*/  IADD3 R2, PT, PT, -R6, RZ, RZ ;  /* 0x000000ff06027210 */ /* 0x000fc80007ffe1ff */
[----:B------:R-:W-:Y:S01]  /*1160*/  @!P1 SHF.R.U32.HI R3, RZ, R3, R7 ;  /* 0x00000003ff039219 */ /* 0x000fe20000011607 */
[----:B------:R-:W-:Y:S01]  /*1170*/  IMAD R2, R10, R2, R5 ;  /* 0x000000020a027224 */ /* 0x000fe200078e0205 */
[----:B------:R-:W-:Y:S02]  /*1180*/  IADD3 R7, PT, PT, -R5, RZ, RZ ;  /* 0x000000ff05077210 */ /* 0x000fe40007ffe1ff */
[----:B------:R-:W-:-:S03]  /*1190*/  @!P1 SEL R3, R16, R3, !P0 ;  /* 0x0000000310039207 */ /* 0x000fc60004000000 */
[----:B------:R-:W-:Y:S02]  /*11a0*/  IMAD R7, R4, R7, R14 ;  /* 0x0000000704077224 */ /* 0x000fe400078e020e */
[--C-:B------:R-:W-:Y:S02]  /*11b0*/  @!P1 IMAD.IADD R6, R6, 0x1, -R3.reuse ;  /* 0x0000000106069824 */ /* 0x100fe400078e0a03 */
[----:B------:R-:W-:Y:S01]  /*11c0*/  @!P1 IMAD R3, R2, R12, R3 ;  /* 0x0000000c02039224 */ /* 0x000fe200078e0203 */
[----:B------:R-:W-:Y:S01]  /*11d0*/  IADD3 R2, PT, PT, -R16, RZ, RZ ;  /* 0x000000ff10027210 */ /* 0x000fe20007ffe1ff */
[----:B------:R-:W-:Y:S02]  /*11e0*/  @!P1 IMAD R5, R6, R10, R16 ;  /* 0x0000000a06059224 */ /* 0x000fe400078e0210 */
[----:B------:R-:W-:Y:S02]  /*11f0*/  @!P1 IMAD.MOV.U32 R16, RZ, RZ, R3 ;  /* 0x000000ffff109224 */ /* 0x000fe400078e0003 */
[----:B------:R-:W-:-:S02]  /*1200*/  IMAD R2, R9, R2, R15 ;  /* 0x0000000209027224 */ /* 0x000fc400078e020f */
[----:B------:R-:W-:Y:S02]  /*1210*/  IMAD R14, R5, R4, R7 ;  /* 0x00000004050e7224 */ /* 0x000fe400078e0207 */
[----:B------:R-:W-:Y:S02]  /*1220*/  IMAD R15, R16, R9, R2 ;  /* 0x00000009100f7224 */ /* 0x000fe400078e0202 */
.L_x_15:
[----:B------:R-:W1:Y:S01]  /*1230*/  LDCU UR4, c[0x0][0xb30] ;  /* 0x00016600ff0477ac */ /* 0x000e620008000800 */
[----:B------:R-:W2:Y:S08]  /*1240*/  S2UR UR37, SR_CgaCtaId ;  /* 0x00000000002579c3 */ /* 0x000eb00000008800 */
[----:B------:R-:W3:Y:S01]  /*1250*/  LDC R40, c[0x0][0xb24] ;  /* 0x0002c900ff287b82 */ /* 0x000ee20000000800 */
[----:B-1----:R-:W-:-:S09]  /*1260*/  UISETP.NE.AND UP1, UPT, UR4, 0x1, UPT ;  /* 0x000000010400788c */ /* 0x002fd2000bf25270 */
[----:B--2---:R-:W-:Y:S05]  /*1270*/  BRA.U UP1, `(.L_x_16) ;  /* 0x0000000101407547 */ /* 0x004fea000b800000 */
[----:B------:R-:W1:Y:S08]  /*1280*/  LDC.64 R4, c[0x0][0xb10] ;  /* 0x0002c400ff047b82 */ /* 0x000e700000000a00 */
[----:B------:R-:W2:Y:S08]  /*1290*/  LDC.64 R2, c[0x0][0xb18] ;  /* 0x0002c600ff027b82 */ /* 0x000eb00000000a00 */
[----:B------:R-:W4:Y:S08]  /*12a0*/  LDC R6, c[0x0][0xb20] ;  /* 0x0002c800ff067b82 */ /* 0x000f300000000800 */
[----:B------:R-:W3:Y:S01]  /*12b0*/  LDC R7, c[0x0][0xb0c] ;  /* 0x0002c300ff077b82 */ /* 0x000ee20000000800 */
[----:B-1----:R-:W-:-:S05]  /*12c0*/  IMAD.HI.U32 R4, R15, R4, RZ ;  /* 0x000000040f047227 */ /* 0x002fca00078e00ff */
[----:B------:R-:W-:Y:S01]  /*12d0*/  SHF.R.U32.HI R4, RZ, R5, R4 ;  /* 0x00000005ff047219 */ /* 0x000fe20000011604 */
[----:B--2---:R-:W-:Y:S01]  /*12e0*/  IMAD.HI.U32 R3, R14, R3, RZ ;  /* 0x000000030e037227 */ /* 0x004fe200078e00ff */
[----:B------:R-:W-:-:S04]  /*12f0*/  ISETP.NE.AND P0, PT, R2, 0x1, PT ;  /* 0x000000010200780c */ /* 0x000fc80003f05270 */
[----:B----4-:R-:W-:-:S04]  /*1300*/  SHF.R.U32.HI R3, RZ, R6, R3 ;  /* 0x00000006ff037219 */ /* 0x010fc80000011603 */
[----:B------:R-:W-:Y:S02]  /*1310*/  SEL R3, R14, R3, !P0 ;  /* 0x000000030e037207 */ /* 0x000fe40004000000 */
[----:B---3--:R-:W-:-:S04]  /*1320*/  ISETP.NE.AND P1, PT, R7, 0x1, PT ;  /* 0x000000010700780c */ /* 0x008fc80003f25270 */
[----:B------:R-:W-:-:S05]  /*1330*/  SEL R4, R15, R4, !P1 ;  /* 0x000000040f047207 */ /* 0x000fca0004800000 */
[----:B------:R-:W-:Y:S02]  /*1340*/  IMAD.IADD R5, R3, 0x1, -R4 ;  /* 0x0000000103057824 */ /* 0x000fe400078e0a04 */
[----:B------:R-:W-:Y:S02]  /*1350*/  IMAD.IADD R3, R4, 0x1, -R3 ;  /* 0x0000000104037824 */ /* 0x000fe400078e0a03 */
[----:B------:R-:W-:Y:S02]  /*1360*/  IMAD R15, R5, R7, R15 ;  /* 0x00000007050f7224 */ /* 0x000fe400078e020f */
[----:B------:R-:W-:-:S07]  /*1370*/  IMAD R14, R3, R2, R14 ;  /* 0x00000002030e7224 */ /* 0x000fce00078e020e */
.L_x_16:
[----:B------:R-:W-:Y:S01]  /*1380*/  BAR.SYNC.DEFER_BLOCKING 0x0 ;  /* 0x0000000000007b1d */ /* 0x000fe20000010000 */
[----:B------:R-:W-:Y:S01]  /*1390*/  UISETP.NE.AND UP1, UPT, UR8, 0x2, UPT ;  /* 0x000000020800788c */ /* 0x000fe2000bf25270 */
[----:B------:R-:W-:Y:S02]  /*13a0*/  ISETP.NE.OR P5, PT, R0, 0x2, !P5 ;  /* 0x000000020000780c */ /* 0x000fe40006fa5670 */
[----:B------:R-:W-:-:S06]  /*13b0*/  LOP3.LUT R2, R108, 0x1f, RZ, 0xc0, !PT ;  /* 0x0000001f6c027812 */ /* 0x000fcc00078ec0ff */
[----:B------:R-:W-:Y:S05]  /*13c0*/  BRA.U UP1, `(.L_x_17) ;  /* 0x0000001101807547 */ /* 0x000fea000b800000 */
[----:B------:R-:W1:Y:S01]  /*13d0*/  LDCU UR13, c[0x0][0x38c] ;  /* 0x00007180ff0d77ac */ /* 0x000e620008000800 */
[----:B------:R-:W2:Y:S01]  /*13e0*/  LDC R8, c[0x0][0x370] ;  /* 0x0000dc00ff087b82 */ /* 0x000ea20000000800 */
[----:B------:R-:W-:Y:S01]  /*13f0*/  PLOP3.LUT P1, PT, PT, PT, UP2, 0x80, 0x8 ;  /* 0x000000000008781c */ /* 0x000fe20003f2f028 */
[----:B------:R-:W-:Y:S01]  /*1400*/  IMAD.MOV.U32 R17, RZ, RZ, 0x1 ;  /* 0x00000001ff117424 */ /* 0x000fe200078e00ff */
[----:B------:R-:W-:Y:S01]  /*1410*/  ISETP.EQ.OR P4, PT, R2, RZ, P5 ;  /* 0x000000ff0200720c */ /* 0x000fe20002f82670 */
[----:B------:R-:W-:Y:S01]  /*1420*/  IMAD.MOV.U32 R16, RZ, RZ, RZ ;  /* 0x000000ffff107224 */ /* 0x000fe200078e00ff */
[----:B------:R-:W-:Y:S02]  /*1430*/  PLOP3.LUT P1, PT, P1, PT, PT, 0x8, 0x80 ;  /* 0x000000000080781c */ /* 0x000fe40000f2e170 */
[----:B------:R-:W-:Y:S01]  /*1440*/  CS2R R12, SRZ ;  /* 0x00000000000c7805 */ /* 0x000fe2000001ff00 */
[----:B------:R-:W-:Y:S01]  /*1450*/  IMAD.MOV.U32 R11, RZ, RZ, 0x1 ;  /* 0x00000001ff0b7424 */ /* 0x000fe200078e00ff */
[----:B------:R-:W4:Y:S01]  /*1460*/  LDC R0, c[0x0][0x374] ;  /* 0x0000dd00ff007b82 */ /* 0x000f220000000800 */
[----:B------:R-:W2:Y:S01]  /*1470*/  LDCU.64 UR22, c[0x0][0x348] ;  /* 0x00006900ff1677ac */ /* 0x000ea20008000a00 */
[----:B------:R-:W-:Y:S01]  /*1480*/  UMOV UR6, URZ ;  /* 0x000000ff00067c82 */ /* 0x000fe20008000000 */
[----:B-1----:R-:W-:-:S04]  /*1490*/  UIADD3 UR5, UPT, UPT, UR13, 0x3f, URZ ;  /* 0x0000003f0d057890 */ /* 0x002fc8000fffe0ff */
[----:B------:R-:W-:-:S04]  /*14a0*/  USHF.R.S32.HI UR4, URZ, 0x1f, UR5 ;  /* 0x0000001fff047899 */ /* 0x000fc80008011405 */
[----:B------:R-:W-:-:S04]  /*14b0*/  ULEA.HI UR4, UR4, UR5, URZ, 0x6 ;  /* 0x0000000504047291 */ /* 0x000fc8000f8f30ff */
[----:B------:R-:W-:Y:S02]  /*14c0*/  USHF.R.S32.HI UR15, URZ, 0x6, UR4 ;  /* 0x00000006ff0f7899 */ /* 0x000fe40008011404 */
[----:B------:R-:W-:Y:S02]  /*14d0*/  UIADD3 UR4, UPT, UPT, UR13, -0x1, URZ ;  /* 0xffffffff0d047890 */ /* 0x000fe4000fffe0ff */
[----:B------:R-:W-:Y:S02]  /*14e0*/  UISETP.LT.U32.AND UP0, UPT, UR15, 0x5, UPT ;  /* 0x000000050f00788c */ /* 0x000fe4000bf01070 */
[----:B------:R-:W-:Y:S02]  /*14f0*/  UISETP.GE.U32.AND UP1, UPT, UR4, -0x7f, UPT ;  /* 0xffffff810400788c */ /* 0x000fe4000bf26070 */
[----:B------:R-:W-:Y:S02]  /*1500*/  USEL UR14, UR15, 0x5, UP0 ;  /* 0x000000050f0e7887 */ /* 0x000fe40008000000 */
[----:B------:R-:W-:-:S02]  /*1510*/  UIADD3 UR13, UPT, UPT, UR13, 0x7e, URZ ;  /* 0x0000007e0d0d7890 */ /* 0x000fc4000fffe0ff */
[----:B------:R-:W-:Y:S02]  /*1520*/  UIADD3 UR5, UPT, UPT, UR14, -0x1, URZ ;  /* 0xffffffff0e057890 */ /* 0x000fe4000fffe0ff */
[----:B------:R-:W-:-:S03]  /*1530*/  UIADD3 UR7, UPT, UPT, UR15, -UR14, URZ ;  /* 0x8000000e0f077290 */ /* 0x000fc6000fffe0ff */
[----:B------:R-:W-:-:S04]  /*1540*/  @UP1 UIADD3 UR5, UPT, UPT, UR14, URZ, URZ ;  /* 0x000000ff0e051290 */ /* 0x000fc8000fffe0ff */
[----:B--2---:R-:W-:-:S12]  /*1550*/  UIADD3 UR5, UPT, UPT, UR5, 0x1, URZ ;  /* 0x0000000105057890 */ /* 0x004fd8000fffe0ff */
.L_x_35:
[----:B------:R-:W-:Y:S01]  /*1560*/  UISETP.NE.AND UP0, UPT, UR37, URZ, UPT ;  /* 0x000000ff2500728c */ /* 0x000fe2000bf05270 */
[----:B------:R-:W1:Y:S08]  /*1570*/  S2UR UR37, SR_CgaCtaId ;  /* 0x00000000002579c3 */ /* 0x000e700000008800 */
[----:B------:R-:W-:Y:S05]  /*1580*/  BRA.U UP0, `(.L_x_18) ;  /* 0x0000000100347547 */ /* 0x000fea000b800000 */
[----:B------:R-:W2:Y:S01]  /*1590*/  S2R R2, SR_CgaCtaId ;  /* 0x0000000000027919 */ /* 0x000ea20000008800 */
[----:B------:R-:W-:-:S04]  /*15a0*/  MOV R3, 0x400 ;  /* 0x0000040000037802 */ /* 0x000fc80000000f00 */
[----:B--2---:R-:W-:Y:S02]  /*15b0*/  LEA R2, R2, R3, 0x18 ;  /* 0x0000000302027211 */ /* 0x004fe400078ec0ff */
[----:B------:R-:W-:-:S03]  /*15c0*/  SHF.L.U32 R3, R11, 0x1f, RZ ;  /* 0x0000001f0b037819 */ /* 0x000fc600000006ff */
[----:B------:R-:W-:-:S04]  /*15d0*/  IMAD R2, R12, 0x8, R2 ;  /* 0x000000080c027824 */ /* 0x000fc800078e0202 */
[----:B------:R-:W2:Y:S02]  /*15e0*/  SYNCS.PHASECHK.TRANS64.TRYWAIT P0, [R2+URZ+0x110], R3 ;  /* 0x00011003020075a7 */ /* 0x000ea400080011ff */
[----:B--2---:R-:W-:Y:S05]  /*15f0*/  @!P0 BRA `(.L_x_19) ;  /* 0x0000007800708947 */ /* 0x004fea0003800000 */
.L_x_126:
[----:B------:R-:W-:Y:S01]  /*1600*/  VIADD R12, R12, 0x1 ;  /* 0x000000010c0c7836 */ /* 0x000fe20000000000 */
[----:B------:R2:W-:Y:S04]  /*1610*/  SYNCS.ARRIVE.TRANS64.A1T0 RZ, [R2+URZ+0x100], RZ ;  /* 0x000100ff02ff79a7 */ /* 0x0005e800081000ff */
[----:B------:R-:W-:-:S04]  /*1620*/  ISETP.NE.AND P0, PT, R12, 0x2, PT ;  /* 0x000000020c00780c */ /* 0x000fc80003f05270 */
[----:B------:R-:W-:Y:S02]  /*1630*/  SEL R12, R12, RZ, P0 ;  /* 0x000000ff0c0c7207 */ /* 0x000fe40000000000 */
[----:B--2---:R-:W-:-:S04]  /*1640*/  SEL R2, RZ, 0x1, P0 ;  /* 0x00000001ff027807 */ /* 0x004fc80000000000 */
[----:B------:R-:W-:-:S07]  /*1650*/  LOP3.LUT R11, R11, R2, RZ, 0x3c, !PT ;  /* 0x000000020b0b7212 */ /* 0x000fce00078e3cff */
.L_x_18:
[----:B------:R-:W-:Y:S01]  /*1660*/  UMOV UR4, 0x400 ;  /* 0x0000040000047882 */ /* 0x000fe20000000000 */
[----:B------:R-:W-:Y:S01]  /*1670*/  SHF.L.U32 R2, R17, 0x1f, RZ ;  /* 0x0000001f11027819 */ /* 0x000fe200000006ff */
[----:B-1----:R-:W-:Y:S01]  /*1680*/  ULEA UR4, UR37, UR4, 0x18 ;  /* 0x0000000425047291 */ /* 0x002fe2000f8ec0ff */
[----:B------:R-:W-:Y:S01]  /*1690*/  R2UR UR35, R15 ;  /* 0x000000000f2372ca */ /* 0x000fe200000e0000 */
[----:B------:R-:W-:Y:S01]  /*16a0*/  UISETP.GE.U32.AND UP0, UPT, UR13, 0x7f, UPT ;  /* 0x0000007f0d00788c */ /* 0x000fe2000bf06070 */
[----:B------:R-:W-:Y:S01]  /*16b0*/  R2UR UR11, R14 ;  /* 0x000000000e0b72ca */ /* 0x000fe200000e0000 */
[----:B------:R-:W-:Y:S01]  /*16c0*/  ULEA UR8, UR6, UR4, 0x3 ;  /* 0x0000000406087291 */ /* 0x000fe2000f8e18ff */
[----:B------:R-:W-:-:S08]  /*16d0*/  UMOV UR24, URZ ;  /* 0x000000ff00187c82 */ /* 0x000fd00008000000 */
[----:B------:R1:W2:Y:S01]  /*16e0*/  SYNCS.PHASECHK.TRANS64.TRYWAIT P0, [UR8+0x28], R2 ;  /* 0x00002802ff0075a7 */ /* 0x0002a20008001108 */
[----:B------:R-:W-:Y:S02]  /*16f0*/  USHF.L.U32 UR35, UR35, 0x6, URZ ;  /* 0x0000000623237899 */ /* 0x000fe400080006ff */
[----:B------:R-:W-:Y:S01]  /*1700*/  USHF.L.U32 UR11, UR11, 0x8, URZ ;  /* 0x000000080b0b7899 */ /* 0x000fe200080006ff */
[----:B------:R-:W-:Y:S11]  /*1710*/  BRA.U !UP0, `(.L_x_20) ;  /* 0x0000000108a87547 */ /* 0x000ff6000b800000 */
[----:B------:R-:W-:Y:S01]  /*1720*/  UMOV UR16, URZ ;  /* 0x000000ff00107c82 */ /* 0x000fe20008000000 */
[----:B------:R-:W-:-:S05]  /*1730*/  UMOV UR17, UR6 ;  /* 0x0000000600117c82 */ /* 0x000fca0008000000 */
.L_x_25:
[----:B-1----:R-:W-:Y:S01]  /*1740*/  ULEA UR33, UR17, UR4, 0x3 ;  /* 0x0000000411217291 */ /* 0x002fe2000f8e18ff */
[----:B--2---:R-:W-:Y:S01]  /*1750*/  @!P5 MOV R3, 0x5000 ;  /* 0x000050000003d802 */ /* 0x004fe20000000f00 */
[----:B--2---:R-:W-:Y:S10]  /*1760*/  @P0 BRA `(.L_x_21) ;  /* 0x00000000000c0947 */ /* 0x004ff40003800000 */
[----:B------:R-:W-:-:S04]  /*1770*/  SHF.L.U32 R4, R17, 0x1f, RZ ;  /* 0x0000001f11047819 */ /* 0x000fc800000006ff */
[----:B------:R-:W2:Y:S02]  /*1780*/  SYNCS.PHASECHK.TRANS64.TRYWAIT P0, [UR33+0x28], R4 ;  /* 0x00002804ff0075a7 */ /* 0x000ea40008001121 */
[----:B--2---:R-:W-:Y:S05]  /*1790*/  @!P0 BRA `(.L_x_22) ;  /* 0x00000078001c8947 */ /* 0x004fea0003800000 */
.L_x_21:
[----:B------:R2:W-:Y:S01]  /*17a0*/  @!P5 SYNCS.ARRIVE.TRANS64 RZ, [UR33], R3 ;  /* 0x00000003ffffd9a7 */ /* 0x0005e20008000021 */
[----:B------:R-:W-:Y:S04]  /*17b0*/  BSSY.RECONVERGENT B0, `(.L_x_23) ;  /* 0x0000003000007945 */ /* 0x000fe80003800200 */
[----:B------:R-:W-:Y:S05]  /*17c0*/  @P4 BRA `(.L_x_24) ;  /* 0x0000000000044947 */ /* 0x000fea0003800000 */
[----:B------:R-:W-:Y:S05]  /*17d0*/  BPT.TRAP 0x1 ;  /* 0x000000040000795c */ /* 0x000fea0000300000 */
.L_x_24:
[----:B------:R-:W-:Y:S05]  /*17e0*/  BSYNC.RECONVERGENT B0 ;  /* 0x0000000000007941 */ /* 0x000fea0003800200 */
.L_x_23:
[----:B------:R-:W-:Y:S02]  /*17f0*/  UIADD3 UR6, UPT, UPT, UR17, 0x1, URZ ;  /* 0x0000000111067890 */ /* 0x000fe4000fffe0ff */
[----:B------:R-:W-:Y:S02]  /*1800*/  ULEA UR32, UR17, UR4, 0xc ;  /* 0x0000000411207291 */ /* 0x000fe4000f8e60ff */
[----:B------:R-:W-:Y:S02]  /*1810*/  UISETP.NE.AND UP0, UPT, UR6, 0x5, UPT ;  /* 0x000000050600788c */ /* 0x000fe4000bf05270 */
[----:B------:R-:W-:Y:S02]  /*1820*/  UIADD3 UR26, UP1, UPT, UR22, 0x80, URZ ;  /* 0x00000080161a7890 */ /* 0x000fe4000ff3e0ff */
[----:B------:R-:W-:Y:S02]  /*1830*/  USEL UR9, URZ, 0x1, UP0 ;  /* 0x00000001ff097887 */ /* 0x000fe40008000000 */
[----:B------:R-:W-:-:S02]  /*1840*/  USEL UR6, UR6, URZ, UP0 ;  /* 0x000000ff06067287 */ /* 0x000fc40008000000 */
[----:B------:R-:W-:Y:S02]  /*1850*/  UIADD3 UR20, UP0, UPT, UR22, 0x180, URZ ;  /* 0x0000018016147890 */ /* 0x000fe4000ff1e0ff */
[----:B------:R-:W-:Y:S01]  /*1860*/  ULEA UR8, UR6, UR4, 0x3 ;  /* 0x0000000406087291 */ /* 0x000fe2000f8e18ff */
[----:B------:R-:W-:Y:S01]  /*1870*/  LOP3.LUT R17, R17, UR9, RZ, 0x3c, !PT ;  /* 0x0000000911117c12 */ /* 0x000fe2000f8e3cff */
[----:B------:R-:W-:Y:S02]  /*1880*/  USHF.L.U32 UR34, UR16, 0x6, URZ ;  /* 0x0000000610227899 */ /* 0x000fe400080006ff */
[----:B------:R-:W-:Y:S01]  /*1890*/  UIADD3.X UR27, UPT, UPT, URZ, UR23, URZ, UP1, !UPT ;  /* 0x00000017ff1b7290 */ /* 0x000fe20008ffe4ff */
[----:B-1----:R-:W-:Y:S01]  /*18a0*/  SHF.L.U32 R2, R17, 0x1f, RZ ;  /* 0x0000001f11027819 */ /* 0x002fe200000006ff */
[----:B------:R-:W-:Y:S02]  /*18b0*/  UIADD3 UR32, UPT, UPT, UR32, 0x6400, URZ ;  /* 0x0000640020207890 */ /* 0x000fe4000fffe0ff */
[----:B------:R-:W-:Y:S01]  /*18c0*/  UIADD3.X UR21, UPT, UPT, URZ, UR23, URZ, UP0, !UPT ;  /* 0x00000017ff157290 */ /* 0x000fe200087fe4ff */
[----:B------:R1:W1:Y:S01]  /*18d0*/  SYNCS.PHASECHK.TRANS64.TRYWAIT P0, [UR8+0x28], R2 ;  /* 0x00002802ff0075a7 */ /* 0x0002620008001108 */
[----:B------:R-:W-:Y:S01]  /*18e0*/  ULEA UR8, UR17, UR4, 0xe ;  /* 0x0000000411087291 */ /* 0x000fe2000f8e70ff */
[----:B------:R-:W-:Y:S01]  /*18f0*/  UMOV UR18, 0x0 ;  /* 0x0000000000127882 */ /* 0x000fe20000000000 */
[----:B------:R-:W-:-:S02]  /*1900*/  UMOV UR19, 0x10000000 ;  /* 0x1000000000137882 */ /* 0x000fc40000000000 */
[----:B------:R-:W-:Y:S01]  /*1910*/  UIADD3 UR8, UPT, UPT, UR8, 0xb400, URZ ;  /* 0x0000b40008087890 */ /* 0x000fe2000fffe0ff */
[----:B------:R1:W-:Y:S01]  /*1920*/  UTMALDG.3D [UR32], [UR26], desc[UR18] ;  /* 0x000012201a0075b4 */ /* 0x0003e20008011000 */
[----:B------:R-:W-:Y:S01]  /*1930*/  UMOV UR12, UR36 ;  /* 0x00000024000c7c82 */ /* 0x000fe20008000000 */
[----:B------:R-:W-:Y:S01]  /*1940*/  UMOV UR9, UR33 ;  /* 0x0000002100097c82 */ /* 0x000fe20008000000 */
[----:B------:R-:W-:Y:S01]  /*1950*/  UMOV UR10, UR34 ;  /* 0x00000022000a7c82 */ /* 0x000fe20008000000 */
[----:B------:R-:W-:Y:S01]  /*1960*/  UIADD3 UR16, UPT, UPT, UR16, 0x1, URZ ;  /* 0x0000000110107890 */ /* 0x000fe2000fffe0ff */
[----:B------:R-:W-:Y:S01]  /*1970*/  UMOV UR24, UR5 ;  /* 0x0000000500187c82 */ /* 0x000fe20008000000 */
[----:B------:R-:W-:Y:S02]  /*1980*/  UMOV UR17, UR6 ;  /* 0x0000000600117c82 */ /* 0x000fe40008000000 */
[----:B------:R1:W-:Y:S01]  /*1990*/  UTMALDG.3D [UR8], [UR20], desc[UR18] ;  /* 0x00001208140075b4 */ /* 0x0003e20008011000 */
[----:B------:R-:W-:-:S09]  /*19a0*/  UISETP.NE.AND UP0, UPT, UR16, UR5, UPT ;  /* 0x000000051000728c */ /* 0x000fd2000bf05270 */
[----:B------:R-:W-:Y:S05]  /*19b0*/  BRA.U UP0, `(.L_x_25) ;  /* 0xfffffffd00607547 */ /* 0x000fea000b83ffff */
.L_x_20:
[----:B-1----:R-:W-:Y:S01]  /*19c0*/  ULEA UR8, UR6, UR4, 0x3 ;  /* 0x0000000406087291 */ /* 0x002fe2000f8e18ff */
[----:B------:R-:W-:Y:S01]  /*19d0*/  SHF.L.U32 R2, R17, 0x1f, RZ ;  /* 0x0000001f11027819 */ /* 0x000fe200000006ff */
[----:B------:R-:W-:Y:S01]  /*19e0*/  @!P1 SYNCS.ARRIVE.TRANS64.A1T0 RZ, [UR4+0x98], RZ ;  /* 0x000098ffffff99a7 */ /* 0x000fe20008100004 */
[----:B------:R-:W-:-:S06]  /*19f0*/  UISETP.GT.AND UP0, UPT, UR15, UR14, UPT ;  /* 0x0000000e0f00728c */ /* 0x000fcc000bf04270 */
[----:B--2---:R1:W2:Y:S03]  /*1a00*/  SYNCS.PHASECHK.TRANS64.TRYWAIT P0, [UR8+0x28], R2 ;  /* 0x00002802ff0075a7 */ /* 0x0042a60008001108 */
[----:B------:R-:W-:Y:S05]  /*1a10*/  BRA.U !UP0, `(.L_x_26) ;  /* 0x0000000108ac7547 */ /* 0x000fea000b800000 */
[----:B------:R-:W-:Y:S01]  /*1a20*/  UIADD3 UR21, UPT, UPT, UR7, UR24, URZ ;  /* 0x0000001807157290 */ /* 0x000fe2000fffe0ff */
[----:B------:R-:W-:-:S11]  /*1a30*/  UMOV UR25, UR6 ;  /* 0x0000000600197c82 */ /* 0x000fd60008000000 */
.L_x_31:
[----:B-1----:R-:W-:Y:S01]  /*1a40*/  ULEA UR17, UR25, UR4, 0x3 ;  /* 0x0000000419117291 */ /* 0x002fe2000f8e18ff */
[----:B--2---:R-:W-:Y:S01]  /*1a50*/  @!P5 MOV R3, 0x5000 ;  /* 0x000050000003d802 */ /* 0x004fe20000000f00 */
[----:B--2---:R-:W-:Y:S10]  /*1a60*/  @P0 BRA `(.L_x_27) ;  /* 0x00000000000c0947 */ /* 0x004ff40003800000 */
[----:B------:R-:W-:-:S04]  /*1a70*/  SHF.L.U32 R4, R17, 0x1f, RZ ;  /* 0x0000001f11047819 */ /* 0x000fc800000006ff */
[----:B------:R-:W2:Y:S02]  /*1a80*/  SYNCS.PHASECHK.TRANS64.TRYWAIT P0, [UR17+0x28], R4 ;  /* 0x00002804ff0075a7 */ /* 0x000ea40008001111 */
[----:B--2---:R-:W-:Y:S05]  /*1a90*/  @!P0 BRA `(.L_x_28) ;  /* 0x0000007400748947 */ /* 0x004fea0003800000 */
.L_x_27:
[----:B------:R2:W-:Y:S01]  /*1aa0*/  @!P5 SYNCS.ARRIVE.TRANS64 RZ, [UR17], R3 ;  /* 0x00000003ffffd9a7 */ /* 0x0005e20008000011 */
[----:B------:R-:W-:Y:S04]  /*1ab0*/  BSSY.RECONVERGENT B0, `(.L_x_29) ;  /* 0x0000003000007945 */ /* 0x000fe80003800200 */
[----:B------:R-:W-:Y:S05]  /*1ac0*/  @P4 BRA `(.L_x_30) ;  /* 0x0000000000044947 */ /* 0x000fea0003800000 */
[----:B------:R-:W-:Y:S05]  /*1ad0*/  BPT.TRAP 0x1 ;  /* 0x000000040000795c */ /* 0x000fea0000300000 */
.L_x_30:
[----:B------:R-:W-:Y:S05]  /*1ae0*/  BSYNC.RECONVERGENT B0 ;  /* 0x0000000000007941 */ /* 0x000fea0003800200 */
.L_x_29:
        /* <DEDUP_REMOVED lines=10> */
[----:B------:R-:W-:Y:S01]  /*1b90*/  UIADD3 UR16, UPT, UPT, UR16, 0x6400, URZ ;  /* 0x0000640010107890 */ /* 0x000fe2000fffe0ff */
[----:B-1----:R-:W-:Y:S01]  /*1ba0*/  SHF.L.U32 R2, R17, 0x1f, RZ ;  /* 0x0000001f11027819 */ /* 0x002fe200000006ff */
[----:B------:R-:W-:Y:S02]  /*1bb0*/  UIADD3.X UR31, UPT, UPT, URZ, UR23, URZ, UP1, !UPT ;  /* 0x00000017ff1f7290 */ /* 0x000fe40008ffe4ff */
[----:B------:R-:W-:Y:S01]  /*1bc0*/  UIADD3.X UR29, UPT, UPT, URZ, UR23, URZ, UP0, !UPT ;  /* 0x00000017ff1d7290 */ /* 0x000fe200087fe4ff */
[----:B------:R1:W1:Y:S01]  /*1bd0*/  SYNCS.PHASECHK.TRANS64.TRYWAIT P0, [UR8+0x28], R2 ;  /* 0x00002802ff0075a7 */ /* 0x0002620008001108 */
[----:B------:R-:W-:Y:S01]  /*1be0*/  ULEA UR8, UR25, UR4, 0xe ;  /* 0x0000000419087291 */ /* 0x000fe2000f8e70ff */
[----:B------:R-:W-:Y:S01]  /*1bf0*/  UMOV UR26, 0x0 ;  /* 0x00000000001a7882 */ /* 0x000fe20000000000 */
[----:B------:R-:W-:-:S02]  /*1c00*/  UMOV UR27, 0x10000000 ;  /* 0x10000000001b7882 */ /* 0x000fc40000000000 */
[----:B------:R-:W-:Y:S01]  /*1c10*/  UIADD3 UR8, UPT, UPT, UR8, 0xb400, URZ ;  /* 0x0000b40008087890 */ /* 0x000fe2000fffe0ff */
[----:B------:R-:W-:Y:S01]  /*1c20*/  UMOV UR19, UR35 ;  /* 0x0000002300137c82 */ /* 0x000fe20008000000 */
[----:B------:R-:W-:Y:S01]  /*1c30*/  UMOV UR20, UR36 ;  /* 0x0000002400147c82 */ /* 0x000fe20008000000 */
[----:B------:R-:W-:Y:S01]  /*1c40*/  UMOV UR12, UR36 ;  /* 0x00000024000c7c82 */ /* 0x000fe20008000000 */
[----:B------:R-:W-:Y:S01]  /*1c50*/  UMOV UR9, UR17 ;  /* 0x0000001100097c82 */ /* 0x000fe20008000000 */
[----:B------:R-:W-:Y:S01]  /*1c60*/  UMOV UR10, UR18 ;  /* 0x00000012000a7c82 */ /* 0x000fe20008000000 */
[----:B------:R1:W-:Y:S01]  /*1c70*/  UTMALDG.3D [UR16], [UR30], desc[UR26] ;  /* 0x00001a101e0075b4 */ /* 0x0003e20008011000 */
[----:B------:R-:W-:Y:S01]  /*1c80*/  UIADD3 UR24, UPT, UPT, UR24, 0x1, URZ ;  /* 0x0000000118187890 */ /* 0x000fe2000fffe0ff */
[----:B------:R-:W-:-:S03]  /*1c90*/  UMOV UR25, UR6 ;  /* 0x0000000600197c82 */ /* 0x000fc60008000000 */
[----:B------:R-:W-:Y:S01]  /*1ca0*/  UISETP.NE.AND UP0, UPT, UR24, UR21, UPT ;  /* 0x000000151800728c */ /* 0x000fe2000bf05270 */
[----:B------:R1:W-:Y:S08]  /*1cb0*/  UTMALDG.3D [UR8], [UR28], desc[UR26] ;  /* 0x00001a081c0075b4 */ /* 0x0003f00008011000 */
[----:B------:R-:W-:Y:S05]  /*1cc0*/  BRA.U UP0, `(.L_x_31) ;  /* 0xfffffffd005c7547 */ /* 0x000fea000b83ffff */
.L_x_26:
[C---:B-1----:R-:W-:Y:S01]  /*1cd0*/  LEA R2, R16.reuse, UR4, 0x3 ;  /* 0x0000000410027c11 */ /* 0x042fe2000f8e18ff */
[----:B------:R-:W-:Y:S01]  /*1ce0*/  NOP ;  /* 0x0000000000007918 */ /* 0x000fe20000000000 */
[----:B--2---:R-:W-:Y:S02]  /*1cf0*/  SHF.L.U32 R3, R13, 0x1f, RZ ;  /* 0x0000001f0d037819 */ /* 0x004fe400000006ff */
[----:B------:R-:W-:Y:S02]  /*1d00*/  LEA R4, R16, UR4, 0x4 ;  /* 0x0000000410047c11 */ /* 0x000fe4000f8e20ff */
[----:B------:R-:W1:Y:S02]  /*1d10*/  SYNCS.PHASECHK.TRANS64.TRYWAIT P0, [R2+URZ+0xa0], R3 ;  /* 0x0000a003020075a7 */ /* 0x000e6400080011ff */
[----:B-1----:R-:W-:Y:S05]  /*1d20*/  @!P0 BRA `(.L_x_32) ;  /* 0x0000007000e88947 */ /* 0x002fea0003800000 */
.L_x_129:
[----:B------:R-:W2:Y:S01]  /*1d30*/  LDS.128 R4, [R4+0x130] ;  /* 0x0001300004047984 */ /* 0x000ea20000000c00 */
[----:B---3--:R-:W-:Y:S01]  /*1d40*/  ISETP.GE.AND P0, PT, R40, 0x1, PT ;  /* 0x000000012800780c */ /* 0x008fe20003f06270 */
[----:B-1----:R-:W-:Y:S01]  /*1d50*/  VIADD R2, R2, 0xb0 ;  /* 0x000000b002027836 */ /* 0x002fe20000000000 */
[----:B------:R-:W-:Y:S01]  /*1d60*/  @!PT LDS RZ, [RZ] ;  /* 0x00000000fffff984 */ /* 0x000fe20000000800 */
[----:B------:R-:W-:Y:S01]  /*1d70*/  @!PT LDS RZ, [RZ] ;  /* 0x00000000fffff984 */ /* 0x000fe20000000800 */
[----:B------:R-:W-:Y:S01]  /*1d80*/  @!PT LDS RZ, [RZ] ;  /* 0x00000000fffff984 */ /* 0x000fe20000000800 */
[----:B------:R-:W-:Y:S01]  /*1d90*/  @!PT LDS RZ, [RZ] ;  /* 0x00000000fffff984 */ /* 0x000fe20000000800 */
[----:B------:R1:W-:Y:S06]  /*1da0*/  MEMBAR.ALL.CTA ;  /* 0x0000000000007992 */ /* 0x0003ec0000008000 */
[----:B-1----:R-:W1:Y:S01]  /*1db0*/  FENCE.VIEW.ASYNC.S ;  /* 0x00000000000073c6 */ /* 0x002e620000000000 */
[----:B------:R-:W-:-:S04]  /*1dc0*/  PRMT R2, RZ, 0x654, R2 ;  /* 0x00000654ff027816 */ /* 0x000fc80000000002 */
[----:B-1----:R1:W-:Y:S01]  /*1dd0*/  SYNCS.ARRIVE.TRANS64.RED.A1T0 RZ, [R2+URZ], RZ ;  /* 0x000000ff02ff79a7 */ /* 0x0023e200081004ff */
[----:B--2---:R-:W-:-:S13]  /*1de0*/  LOP3.LUT P2, RZ, R6, 0x1, RZ, 0xc0, !PT ;  /* 0x0000000106ff7812 */ /* 0x004fda000784c0ff */
[----:B------:R-:W-:Y:S01]  /*1df0*/  @P2 SHF.R.U32.HI R3, RZ, 0x10, R5 ;  /* 0x00000010ff032819 */ /* 0x000fe20000011605 */
[----:B------:R-:W-:Y:S01]  /*1e00*/  VOTEU.ANY UP0, P2 ;  /* 0x0000000000ff7886 */ /* 0x000fe20001000100 */
[----:B------:R-:W-:Y:S02]  /*1e10*/  @P2 MOV R10, R4 ;  /* 0x00000004000a2202 */ /* 0x000fe40000000f00 */
[----:B------:R-:W-:Y:S02]  /*1e20*/  @P2 R2UR.BROADCAST UR8, R3 ;  /* 0x00000000030822ca */ /* 0x000fe400008e0000 */
[----:B------:R-:W-:-:S11]  /*1e30*/  @P2 LOP3.LUT R9, R5, 0xffff, RZ, 0xc0, !PT ;  /* 0x0000ffff05092812 */ /* 0x000fd600078ec0ff */
[----:B------:R-:W-:Y:S01]  /*1e40*/  @UP0 UMOV UR36, UR8 ;  /* 0x0000000800240c82 */ /* 0x000fe20008000000 */
[----:B-1----:R-:W-:Y:S05]  /*1e50*/  @!P0 BRA `(.L_x_33) ;  /* 0x0000000000b88947 */ /* 0x002fea0003800000 */
[----:B------:R-:W4:Y:S01]  /*1e60*/  LDC.64 R4, c[0x0][0xb18] ;  /* 0x0002c600ff047b82 */ /* 0x000f220000000a00 */
[----:B------:R-:W-:-:S07]  /*1e70*/  ISETP.NE.AND P3, PT, R40, 0x1, PT ;  /* 0x000000012800780c */ /* 0x000fce0003f65270 */
[----:B------:R-:W1:Y:S08]  /*1e80*/  LDC.64 R6, c[0x0][0xb10] ;  /* 0x0002c400ff067b82 */ /* 0x000e700000000a00 */
[----:B------:R-:W2:Y:S08]  /*1e90*/  LDC R14, c[0x0][0xb20] ;  /* 0x0002c800ff0e7b82 */ /* 0x000eb00000000800 */
[----:B------:R-:W3:Y:S01]  /*1ea0*/  LDC R15, c[0x0][0xb0c] ;  /* 0x0002c300ff0f7b82 */ /* 0x000ee20000000800 */
[----:B----4-:R-:W-:Y:S01]  /*1eb0*/  IMAD.HI.U32 R19, R0, R5, RZ ;  /* 0x0000000500137227 */ /* 0x010fe200078e00ff */
[----:B------:R-:W-:-:S03]  /*1ec0*/  ISETP.NE.AND P0, PT, R4, 0x1, PT ;  /* 0x000000010400780c */ /* 0x000fc60003f05270 */
[----:B------:R-:W-:-:S03]  /*1ed0*/  IMAD.HI.U32 R5, R9, R5, RZ ;  /* 0x0000000509057227 */ /* 0x000fc600078e00ff */
[----:B------:R-:W4:Y:S01]  /*1ee0*/  LDC.64 R2, c[0x0][0xb28] ;  /* 0x0002ca00ff027b82 */ /* 0x000f220000000a00 */
[----:B-1----:R-:W-:-:S04]  /*1ef0*/  IMAD.HI.U32 R20, R8, R6, RZ ;  /* 0x0000000608147227 */ /* 0x002fc800078e00ff */
[----:B------:R-:W-:Y:S01]  /*1f00*/  IMAD.HI.U32 R21, R10, R6, RZ ;  /* 0x000000060a157227 */ /* 0x000fe200078e00ff */
[----:B------:R-:W-:Y:S02]  /*1f10*/  SHF.R.U32.HI R20, RZ, R7, R20 ;  /* 0x00000007ff147219 */ /* 0x000fe40000011614 */
[-C--:B--2---:R-:W-:Y:S02]  /*1f20*/  SHF.R.U32.HI R19, RZ, R14.reuse, R19 ;  /* 0x0000000eff137219 */ /* 0x084fe40000011613 */
[----:B------:R-:W-:Y:S02]  /*1f30*/  SHF.R.U32.HI R5, RZ, R14, R5 ;  /* 0x0000000eff057219 */ /* 0x000fe40000011605 */
[----:B------:R-:W-:Y:S02]  /*1f40*/  SEL R19, R0, R19, !P0 ;  /* 0x0000001300137207 */ /* 0x000fe40004000000 */
[----:B------:R-:W-:Y:S02]  /*1f50*/  SHF.R.U32.HI R21, RZ, R7, R21 ;  /* 0x00000007ff157219 */ /* 0x000fe40000011615 */
[----:B---3--:R-:W-:-:S02]  /*1f60*/  ISETP.NE.AND P1, PT, R15, 0x1, PT ;  /* 0x000000010f00780c */ /* 0x008fc40003f25270 */
[----:B------:R-:W-:Y:S02]  /*1f70*/  SEL R5, R9, R5, !P0 ;  /* 0x0000000509057207 */ /* 0x000fe40004000000 */
[----:B------:R-:W-:Y:S02]  /*1f80*/  SEL R20, R8, R20, !P1 ;  /* 0x0000001408147207 */ /* 0x000fe40004800000 */
[----:B------:R-:W-:Y:S01]  /*1f90*/  SEL R21, R10, R21, !P1 ;  /* 0x000000150a157207 */ /* 0x000fe20004800000 */
[----:B----4-:R-:W-:-:S04]  /*1fa0*/  IMAD.HI.U32 R18, R19, R2, RZ ;  /* 0x0000000213127227 */ /* 0x010fc800078e00ff */
        /* <DEDUP_REMOVED lines=10> */
[----:B------:R-:W-:-:S04]  /*2050*/  @!P0 IMAD.HI.U32 R7, R21, R2, RZ ;  /* 0x0000000215078227 */ /* 0x000fc800078e00ff */
[----:B------:R-:W-:Y:S01]  /*2060*/  IMAD.MOV R2, RZ, RZ, -R6 ;  /* 0x000000ffff027224 */ /* 0x000fe200078e0a06 */
[----:B------:R-:W-:Y:S02]  /*2070*/  @!P0 SHF.R.U32.HI R3, RZ, R3, R7 ;  /* 0x00000003ff038219 */ /* 0x000fe40000011607 */
[----:B------:R-:W-:Y:S01]  /*2080*/  IADD3 R7, PT, PT, -R5, RZ, RZ ;  /* 0x000000ff05077210 */ /* 0x000fe20007ffe1ff */
[----:B------:R-:W-:Y:S01]  /*2090*/  IMAD R2, R40, R2, R5 ;  /* 0x0000000228027224 */ /* 0x000fe200078e0205 */
        /* <DEDUP_REMOVED lines=10> */
.L_x_33:
[----:B------:R-:W1:Y:S02]  /*2140*/  LDCU UR8, c[0x0][0xb30] ;  /* 0x00016600ff0877ac */ /* 0x000e640008000800 */
[----:B-1----:R-:W-:-:S09]  /*2150*/  UISETP.NE.AND UP0, UPT, UR8, 0x1, UPT ;  /* 0x000000010800788c */ /* 0x002fd2000bf05270 */
[----:B------:R-:W-:Y:S05]  /*2160*/  BRA.U UP0, `(.L_x_34) ;  /* 0x0000000100407547 */ /* 0x000fea000b800000 */
[----:B------:R-:W1:Y:S08]  /*2170*/  LDC.64 R4, c[0x0][0xb10] ;  /* 0x0002c400ff047b82 */ /* 0x000e700000000a00 */
[----:B------:R-:W2:Y:S08]  /*2180*/  LDC.64 R2, c[0x0][0xb18] ;  /* 0x0002c600ff027b82 */ /* 0x000eb00000000a00 */
[----:B------:R-:W3:Y:S08]  /*2190*/  LDC R6, c[0x0][0xb20] ;  /* 0x0002c800ff067b82 */ /* 0x000ef00000000800 */
[----:B------:R-:W4:Y:S01]  /*21a0*/  LDC R7, c[0x0][0xb0c] ;  /* 0x0002c300ff077b82 */ /* 0x000f220000000800 */
[----:B-1----:R-:W-:-:S05]  /*21b0*/  IMAD.HI.U32 R4, R10, R4, RZ ;  /* 0x000000040a047227 */ /* 0x002fca00078e00ff */
[----:B------:R-:W-:Y:S01]  /*21c0*/  SHF.R.U32.HI R4, RZ, R5, R4 ;  /* 0x00000005ff047219 */ /* 0x000fe20000011604 */
[----:B--2---:R-:W-:Y:S01]  /*21d0*/  IMAD.HI.U32 R3, R9, R3, RZ ;  /* 0x0000000309037227 */ /* 0x004fe200078e00ff */
[----:B------:R-:W-:-:S04]  /*21e0*/  ISETP.NE.AND P0, PT, R2, 0x1, PT ;  /* 0x000000010200780c */ /* 0x000fc80003f05270 */
[----:B---3--:R-:W-:-:S04]  /*21f0*/  SHF.R.U32.HI R3, RZ, R6, R3 ;  /* 0x00000006ff037219 */ /* 0x008fc80000011603 */
[----:B------:R-:W-:Y:S02]  /*2200*/  SEL R3, R9, R3, !P0 ;  /* 0x0000000309037207 */ /* 0x000fe40004000000 */
[----:B----4-:R-:W-:-:S04]  /*2210*/  ISETP.NE.AND P1, PT, R7, 0x1, PT ;  /* 0x000000010700780c */ /* 0x010fc80003f25270 */
[----:B------:R-:W-:-:S05]  /*2220*/  SEL R4, R10, R4, !P1 ;  /* 0x000000040a047207 */ /* 0x000fca0004800000 */
[----:B------:R-:W-:Y:S02]  /*2230*/  IMAD.IADD R5, R3, 0x1, -R4 ;  /* 0x0000000103057824 */ /* 0x000fe400078e0a04 */
[----:B------:R-:W-:Y:S02]  /*2240*/  IMAD.IADD R3, R4, 0x1, -R3 ;  /* 0x0000000104037824 */ /* 0x000fe400078e0a03 */
[----:B------:R-:W-:Y:S02]  /*2250*/  IMAD R10, R5, R7, R10 ;  /* 0x00000007050a7224 */ /* 0x000fe400078e020a */
[----:B------:R-:W-:-:S07]  /*2260*/  IMAD R9, R3, R2, R9 ;  /* 0x0000000203097224 */ /* 0x000fce00078e0209 */
.L_x_34:
[----:B------:R-:W-:Y:S01]  /*2270*/  VIADD R16, R16, 0x1 ;  /* 0x0000000110107836 */ /* 0x000fe20000000000 */
[----:B------:R-:W-:Y:S01]  /*2280*/  PLOP3.LUT P1, PT, PT, PT, PT, 0x80, 0x8 ;  /* 0x000000000008781c */ /* 0x000fe20003f2f070 */
[----:B------:R-:W-:Y:S02]  /*2290*/  IMAD.IADD R15, R10, 0x1, R95 ;  /* 0x000000010a0f7824 */ /* 0x000fe400078e025f */
[----:B------:R-:W-:Y:S01]  /*22a0*/  IMAD.IADD R14, R9, 0x1, R94 ;  /* 0x00000001090e7824 */ /* 0x000fe200078e025e */
[----:B------:R-:W-:-:S04]  /*22b0*/  ISETP.NE.AND P0, PT, R16, 0x2, PT ;  /* 0x000000021000780c */ /* 0x000fc80003f05270 */
[----:B------:R-:W-:Y:S02]  /*22c0*/  SEL R2, RZ, 0x1, P0 ;  /* 0x00000001ff027807 */ /* 0x000fe40000000000 */
[----:B------:R-:W-:Y:S02]  /*22d0*/  SEL R16, R16, RZ, P0 ;  /* 0x000000ff10107207 */ /* 0x000fe40000000000 */
[----:B------:R-:W-:Y:S01]  /*22e0*/  LOP3.LUT R13, R13, R2, RZ, 0x3c, !PT ;  /* 0x000000020d0d7212 */ /* 0x000fe200078e3cff */
[----:B------:R-:W-:Y:S06]  /*22f0*/  @P2 BRA `(.L_x_35) ;  /* 0xfffffff000982947 */ /* 0x000fec000383ffff */
[----:B------:R-:W-:Y:S01]  /*2300*/  UIADD3 UR4, UPT, UPT, UR4, 0x28, URZ ;  /* 0x0000002804047890 */ /* 0x000fe2000fffe0ff */
[----:B------:R-:W-:-:S03]  /*2310*/  SHF.L.U32 R2, R17, 0x1f, RZ ;  /* 0x0000001f11027819 */ /* 0x000fc600000006ff */
[----:B------:R-:W-:-:S09]  /*2320*/  ULEA UR5, UR6, UR4, 0x3 ;  /* 0x0000000406057291 */ /* 0x000fd2000f8e18ff */
[----:B------:R-:W1:Y:S02]  /*2330*/  SYNCS.PHASECHK.TRANS64.TRYWAIT P0, [UR5], R2 ;  /* 0x00000002ff0075a7 */ /* 0x000e640008001105 */
[----:B-1----:R-:W-:Y:S05]  /*2340*/  @!P0 BRA `(.L_x_36) ;  /* 0x0000006c00748947 */ /* 0x002fea0003800000 */
.L_x_131:
[----:B------:R-:W-:-:S04]  /*2350*/  UIADD3 UR6, UPT, UPT, UR6, 0x1, URZ ;  /* 0x0000000106067890 */ /* 0x000fc8000fffe0ff */
[----:B------:R-:W-:-:S04]  /*2360*/  UISETP.NE.AND UP0, UPT, UR6, 0x5, UPT ;  /* 0x000000050600788c */ /* 0x000fc8000bf05270 */
[----:B------:R-:W-:Y:S02]  /*2370*/  USEL UR7, URZ, 0x1, UP0 ;  /* 0x00000001ff077887 */ /* 0x000fe40008000000 */
[----:B------:R-:W-:-:S04]  /*2380*/  USEL UR6, UR6, URZ, UP0 ;  /* 0x000000ff06067287 */ /* 0x000fc80008000000 */
[----:B------:R-:W-:Y:S01]  /*2390*/  ULEA UR5, UR6, UR4, 0x3 ;  /* 0x0000000406057291 */ /* 0x000fe2000f8e18ff */
[----:B-1----:R-:W-:-:S04]  /*23a0*/  LOP3.LUT R2, R17, UR7, RZ, 0x3c, !PT ;  /* 0x0000000711027c12 */ /* 0x002fc8000f8e3cff */
[----:B------:R-:W-:-:S04]  /*23b0*/  SHF.L.U32 R3, R2, 0x1f, RZ ;  /* 0x0000001f02037819 */ /* 0x000fc800000006ff */
[----:B------:R-:W1:Y:S02]  /*23c0*/  SYNCS.PHASECHK.TRANS64.TRYWAIT P0, [UR5], R3 ;  /* 0x00000003ff0075a7 */ /* 0x000e640008001105 */
[----:B-1----:R-:W-:Y:S05]  /*23d0*/  @!P0 BRA `(.L_x_37) ;  /* 0x0000006c00688947 */ /* 0x002fea0003800000 */
.L_x_133:
[----:B------:R-:W-:-:S04]  /*23e0*/  UIADD3 UR6, UPT, UPT, UR6, 0x1, URZ ;  /* 0x0000000106067890 */ /* 0x000fc8000fffe0ff */
[----:B------:R-:W-:-:S04]  /*23f0*/  UISETP.NE.AND UP0, UPT, UR6, 0x5, UPT ;  /* 0x000000050600788c */ /* 0x000fc8000bf05270 */
[----:B------:R-:W-:Y:S02]  /*2400*/  USEL UR7, URZ, 0x1, UP0 ;  /* 0x00000001ff077887 */ /* 0x000fe40008000000 */
[----:B------:R-:W-:-:S04]  /*2410*/  USEL UR6, UR6, URZ, UP0 ;  /* 0x000000ff06067287 */ /* 0x000fc80008000000 */
[----:B------:R-:W-:Y:S01]  /*2420*/  ULEA UR5, UR6, UR4, 0x3 ;  /* 0x0000000406057291 */ /* 0x000fe2000f8e18ff */
[----:B------:R-:W-:-:S04]  /*2430*/  LOP3.LUT R2, R2, UR7, RZ, 0x3c, !PT ;  /* 0x0000000702027c12 */ /* 0x000fc8000f8e3cff */
[----:B-1----:R-:W-:-:S04]  /*2440*/  SHF.L.U32 R3, R2, 0x1f, RZ ;  /* 0x0000001f02037819 */ /* 0x002fc800000006ff */
[----:B------:R-:W1:Y:S02]  /*2450*/  SYNCS.PHASECHK.TRANS64.TRYWAIT P0, [UR5], R3 ;  /* 0x00000003ff0075a7 */ /* 0x000e640008001105 */
[----:B-1----:R-:W-:Y:S05]  /*2460*/  @!P0 BRA `(.L_x_38) ;  /* 0x0000006c005c8947 */ /* 0x002fea0003800000 */
.L_x_135:
        /* <DEDUP_REMOVED lines=9> */
.L_x_137:
[----:B------:R-:W-:-:S04]  /*2500*/  UIADD3 UR6, UPT, UPT, UR6, 0x1, URZ ;  /* 0x0000000106067890 */ /* 0x000fc8000fffe0ff */
[----:B------:R-:W-:-:S04]  /*2510*/  UISETP.NE.AND UP0, UPT, UR6, 0x5, UPT ;  /* 0x000000050600788c */ /* 0x000fc8000bf05270 */
[----:B------:R-:W-:Y:S02]  /*2520*/  USEL UR5, URZ, 0x1, UP0 ;  /* 0x00000001ff057887 */ /* 0x000fe40008000000 */
[----:B------:R-:W-:-:S04]  /*2530*/  USEL UR6, UR6, URZ, UP0 ;  /* 0x000000ff06067287 */ /* 0x000fc80008000000 */
[----:B------:R-:W-:Y:S01]  /*2540*/  ULEA UR6, UR6, UR4, 0x3 ;  /* 0x0000000406067291 */ /* 0x000fe2000f8e18ff */
[----:B------:R-:W-:-:S04]  /*2550*/  LOP3.LUT R2, R2, UR5, RZ, 0x3c, !PT ;  /* 0x0000000502027c12 */ /* 0x000fc8000f8e3cff */
[----:B------:R-:W-:Y:S01]  /*2560*/  SHF.L.U32 R2, R2, 0x1f, RZ ;  /* 0x0000001f02027819 */ /* 0x000fe200000006ff */
[----:B-1--4-:R-:W-:-:S07]  /*2570*/  IMAD.U32 R0, RZ, RZ, UR6 ;  /* 0x00000006ff007e24 */ /* 0x012fce000f8e00ff */
.L_x_40:
[----:B-1----:R1:W2:Y:S02]  /*2580*/  SYNCS.PHASECHK.TRANS64.TRYWAIT P0, [R0+URZ], R2 ;  /* 0x00000002000075a7 */ /* 0x0022a400080011ff */
[----:B--2---:R-:W-:Y:S05]  /*2590*/  @!P0 NANOSLEEP.SYNCS 0x989680 ;  /* 0x009896800000895d */ /* 0x004fea0003900000 */
[----:B------:R-:W2:Y:S02]  /*25a0*/  @!P0 SYNCS.PHASECHK.TRANS64 P0, [R0+URZ], R2 ;  /* 0x00000002000085a7 */ /* 0x000ea400080010ff */
[----:B--2---:R-:W-:Y:S05]  /*25b0*/  @P0 EXIT ;  /* 0x000000000000094d */ /* 0x004fea0003800000 */
[----:B------:R-:W-:Y:S05]  /*25c0*/  BRA `(.L_x_40) ;  /* 0xfffffffc00ec7947 */ /* 0x000fea000383ffff */
.L_x_17:
[----:B------:R-:W-:-:S04]  /*25d0*/  UISETP.NE.AND UP1, UPT, UR37, URZ, UPT ;  /* 0x000000ff2500728c */ /* 0x000fc8000bf25270 */
[----:B------:R-:W-:-:S09]  /*25e0*/  UISETP.NE.OR UP1, UPT, UR8, 0x1, UP1 ;  /* 0x000000010800788c */ /* 0x000fd20008f25670 */
[----:B------:R-:W-:Y:S05]  /*25f0*/  BRA.U UP1, `(.L_x_41) ;  /* 0x0000000501487547 */ /* 0x000fea000b800000 */
[----:B------:R-:W-:Y:S01]  /*2600*/  ISETP.NE.AND P2, PT, R2, RZ, PT ;  /* 0x000000ff0200720c */ /* 0x000fe20003f45270 */
[----:B------:R-:W-:Y:S01]  /*2610*/  IMAD.MOV.U32 R12, RZ, RZ, 0x1 ;  /* 0x00000001ff0c7424 */ /* 0x000fe200078e00ff */
[----:B------:R-:W-:Y:S02]  /*2620*/  CS2R R10, SRZ ;  /* 0x00000000000a7805 */ /* 0x000fe4000001ff00 */
[----:B------:R-:W-:Y:S01]  /*2630*/  CS2R R8, SRZ ;  /* 0x0000000000087805 */ /* 0x000fe2000001ff00 */
[----:B------:R-:W-:Y:S01]  /*2640*/  UMOV UR4, 0x400 ;  /* 0x0000040000047882 */ /* 0x000fe20000000000 */
[----:B------:R-:W-:Y:S01]  /*2650*/  UMOV UR6, URZ ;  /* 0x000000ff00067c82 */ /* 0x000fe20008000000 */
[----:B------:R-:W-:-:S12]  /*2660*/  ULEA UR37, UR37, UR4, 0x18 ;  /* 0x0000000425257291 */ /* 0x000fd8000f8ec0ff */
.L_x_45:
[----:B------:R-:W-:Y:S02]  /*2670*/  LEA R0, R8, UR37, 0x3 ;  /* 0x0000002508007c11 */ /* 0x000fe4000f8e18ff */
[----:B------:R-:W-:-:S03]  /*2680*/  SHF.L.U32 R4, R9, 0x1f, RZ ;  /* 0x0000001f09047819 */ /* 0x000fc600000006ff */
[----:B------:R-:W-:Y:S01]  /*2690*/  VIADD R5, R0, 0x110 ;  /* 0x0000011000057836 */ /* 0x000fe20000000000 */
[----:B------:R-:W1:Y:S02]  /*26a0*/  SYNCS.PHASECHK.TRANS64.TRYWAIT P0, [R0+URZ+0x100], R4 ;  /* 0x00010004000075a7 */ /* 0x000e6400080011ff */
[----:B-1----:R-:W-:Y:S05]  /*26b0*/  @!P0 BRA `(.L_x_42) ;  /* 0x0000006800f88947 */ /* 0x002fea0003800000 */
.L_x_138:
[----:B------:R-:W-:Y:S01]  /*26c0*/  ULEA UR5, UR6, UR37, 0x3 ;  /* 0x0000002506057291 */ /* 0x000fe2000f8e18ff */
[----:B-1----:R-:W-:Y:S01]  /*26d0*/  PRMT R0, RZ, 0x654, R5 ;  /* 0x00000654ff007816 */ /* 0x002fe20000000005 */
[----:B------:R-:W-:Y:S01]  /*26e0*/  @!P2 IMAD.MOV.U32 R4, RZ, RZ, 0x10 ;  /* 0x00000010ff04a424 */ /* 0x000fe200078e00ff */
[----:B------:R-:W-:Y:S01]  /*26f0*/  SHF.L.U32 R5, R12, 0x1f, RZ ;  /* 0x0000001f0c057819 */ /* 0x000fe200000006ff */
[----:B------:R-:W-:Y:S01]  /*2700*/  UIADD3 UR4, UPT, UPT, UR5, 0xa0, URZ ;  /* 0x000000a005047890 */ /* 0x000fe2000fffe0ff */
[----:B------:R1:W-:Y:S05]  /*2710*/  SYNCS.ARRIVE.TRANS64.RED.A1T0 RZ, [R0+URZ], RZ ;  /* 0x000000ff00ff79a7 */ /* 0x0003ea00081004ff */
[----:B------:R-:W-:Y:S01]  /*2720*/  IMAD.U32 R6, RZ, RZ, UR4 ;  /* 0x00000004ff067e24 */ /* 0x000fe2000f8e00ff */
[----:B------:R-:W2:Y:S04]  /*2730*/  SYNCS.PHASECHK.TRANS64.TRYWAIT P0, [UR5+0xb0], R5 ;  /* 0x0000b005ff0075a7 */ /* 0x000ea80008001105 */
[----:B------:R-:W-:Y:S01]  /*2740*/  PRMT R6, R2, 0x654, R6 ;  /* 0x0000065402067816 */ /* 0x000fe20000000006 */
[----:B-12---:R-:W-:Y:S06]  /*2750*/  @!P0 BRA `(.L_x_43) ;  /* 0x0000006800e48947 */ /* 0x006fec0003800000 */
.L_x_140:
[----:B------:R-:W-:Y:S01]  /*2760*/  ULEA UR4, UR6, UR37, 0x4 ;  /* 0x0000002506047291 */ /* 0x000fe2000f8e20ff */
[----:B------:R-:W-:Y:S01]  /*2770*/  SEL R3, R6, R3, !P2 ;  /* 0x0000000306037207 */ /* 0x000fe20005000000 */
[----:B------:R-:W-:Y:S01]  /*2780*/  UIADD3 UR5, UPT, UPT, UR5, 0xa0, URZ ;  /* 0x000000a005057890 */ /* 0x000fe2000fffe0ff */
[----:B-1----:R-:W-:Y:S01]  /*2790*/  LEA R0, R11, UR37, 0x3 ;  /* 0x000000250b007c11 */ /* 0x002fe2000f8e18ff */
[----:B------:R-:W-:Y:S01]  /*27a0*/  UIADD3 UR4, UPT, UPT, UR4, 0x130, URZ ;  /* 0x0000013004047890 */ /* 0x000fe2000fffe0ff */
[----:B------:R1:W-:Y:S01]  /*27b0*/  @!P2 SYNCS.ARRIVE.TRANS64.RED RZ, [R3+URZ], R4 ;  /* 0x0000000403ffa9a7 */ /* 0x0003e200080004ff */
[----:B------:R-:W-:Y:S01]  /*27c0*/  UIADD3 UR6, UPT, UPT, UR6, 0x1, URZ ;  /* 0x0000000106067890 */ /* 0x000fe2000fffe0ff */
[----:B------:R-:W-:-:S03]  /*27d0*/  VIADD R8, R8, 0x1 ;  /* 0x0000000108087836 */ /* 0x000fc60000000000 */
[----:B------:R-:W-:Y:S02]  /*27e0*/  UISETP.NE.AND UP0, UPT, UR6, 0x2, UPT ;  /* 0x000000020600788c */ /* 0x000fe4000bf05270 */
[----:B------:R-:W-:Y:S01]  /*27f0*/  ISETP.NE.AND P0, PT, R8, 0x2, PT ;  /* 0x000000020800780c */ /* 0x000fe20003f05270 */
[----:B------:R-:W-:Y:S06]  /*2800*/  UGETNEXTWORKID.BROADCAST [UR4], [UR5] ;  /* 0x00000000040073ca */ /* 0x000fec0008000100 */
[----:B------:R-:W-:Y:S02]  /*2810*/  USEL UR4, URZ, 0x1, UP0 ;  /* 0x00000001ff047887 */ /* 0x000fe40008000000 */
[----:B------:R-:W-:-:S04]  /*2820*/  USEL UR6, UR6, URZ, UP0 ;  /* 0x000000ff06067287 */ /* 0x000fc80008000000 */
[----:B------:R-:W-:Y:S02]  /*2830*/  LOP3.LUT R12, R12, UR4, RZ, 0x3c, !PT ;  /* 0x000000040c0c7c12 */ /* 0x000fe4000f8e3cff */
[----:B-1----:R-:W-:-:S04]  /*2840*/  SHF.L.U32 R4, R10, 0x1f, RZ ;  /* 0x0000001f0a047819 */ /* 0x002fc800000006ff */
[----:B------:R-:W1:Y:S02]  /*2850*/  SYNCS.PHASECHK.TRANS64.TRYWAIT P1, [R0+URZ+0xa0], R4 ;  /* 0x0000a004000075a7 */ /* 0x000e6400080211ff */
[----:B-1----:R-:W-:Y:S05]  /*2860*/  @!P1 BRA `(.L_x_44) ;  /* 0x0000006800b89947 */ /* 0x002fea0003800000 */
.L_x_141:
[C---:B-1----:R-:W-:Y:S01]  /*2870*/  LEA R4, R11.reuse, UR37, 0x4 ;  /* 0x000000250b047c11 */ /* 0x042fe2000f8e20ff */
[----:B------:R-:W-:Y:S01]  /*2880*/  VIADD R0, R0, 0xb0 ;  /* 0x000000b000007836 */ /* 0x000fe20000000000 */
[----:B------:R-:W-:Y:S01]  /*2890*/  SEL R8, R8, RZ, P0 ;  /* 0x000000ff08087207 */ /* 0x000fe20000000000 */
[----:B------:R-:W-:-:S03]  /*28a0*/  VIADD R11, R11, 0x1 ;  /* 0x000000010b0b7836 */ /* 0x000fc60000000000 */
[----:B------:R-:W1:Y:S01]  /*28b0*/  LDS.128 R4, [R4+0x130] ;  /* 0x0001300004047984 */ /* 0x000e620000000c00 */
[----:B------:R-:W-:Y:S02]  /*28c0*/  PRMT R0, RZ, 0x654, R0 ;  /* 0x00000654ff007816 */ /* 0x000fe40000000000 */
[C---:B------:R-:W-:Y:S01]  /*28d0*/  ISETP.NE.AND P1, PT, R11.reuse, 0x2, PT ;  /* 0x000000020b00780c */ /* 0x040fe20003f25270 */
[----:B------:R-:W-:Y:S01]  /*28e0*/  @!PT LDS RZ, [RZ] ;  /* 0x00000000fffff984 */ /* 0x000fe20000000800 */
[----:B------:R-:W-:Y:S01]  /*28f0*/  @!PT LDS RZ, [RZ] ;  /* 0x00000000fffff984 */ /* 0x000fe20000000800 */
[----:B------:R-:W-:Y:S01]  /*2900*/  @!PT LDS RZ, [RZ] ;  /* 0x00000000fffff984 */ /* 0x000fe20000000800 */
[----:B------:R-:W-:Y:S01]  /*2910*/  @!PT LDS RZ, [RZ] ;  /* 0x00000000fffff984 */ /* 0x000fe20000000800 */
[----:B------:R2:W-:Y:S06]  /*2920*/  MEMBAR.ALL.CTA ;  /* 0x0000000000007992 */ /* 0x0005ec0000008000 */
[----:B--2---:R-:W2:Y:S01]  /*2930*/  FENCE.VIEW.ASYNC.S ;  /* 0x00000000000073c6 */ /* 0x004ea20000000000 */
[----:B------:R-:W-:Y:S01]  /*2940*/  SEL R11, R11, RZ, P1 ;  /* 0x000000ff0b0b7207 */ /* 0x000fe20000800000 */
[----:B--2---:R2:W-:Y:S01]  /*2950*/  SYNCS.ARRIVE.TRANS64.RED.A1T0 RZ, [R0+URZ], RZ ;  /* 0x000000ff00ff79a7 */ /* 0x0045e200081004ff */
[----:B-1----:R-:W-:-:S02]  /*2960*/  LOP3.LUT P3, RZ, R6, 0x1, RZ, 0xc0, !PT ;  /* 0x0000000106ff7812 */ /* 0x002fc4000786c0ff */
[----:B------:R-:W-:-:S04]  /*2970*/  SEL R4, RZ, 0x1, P1 ;  /* 0x00000001ff047807 */ /* 0x000fc80000800000 */
[----:B------:R-:W-:Y:S02]  /*2980*/  LOP3.LUT R10, R10, R4, RZ, 0x3c, !PT ;  /* 0x000000040a0a7212 */ /* 0x000fe400078e3cff */
[----:B--2---:R-:W-:-:S04]  /*2990*/  SEL R0, RZ, 0x1, P0 ;  /* 0x00000001ff007807 */ /* 0x004fc80000000000 */
[----:B------:R-:W-:Y:S01]  /*29a0*/  LOP3.LUT R9, R9, R0, RZ, 0x3c, !PT ;  /* 0x0000000009097212 */ /* 0x000fe200078e3cff */
[----:B------:R-:W-:Y:S06]  /*29b0*/  @P3 BRA `(.L_x_45) ;  /* 0xfffffffc002c3947 */ /* 0x000fec000383ffff */
[----:B------:R-:W-:Y:S01]  /*29c0*/  ULEA UR5, UR6, UR37, 0x3 ;  /* 0x0000002506057291 */ /* 0x000fe2000f8e18ff */
[----:B------:R-:W-:-:S08]  /*29d0*/  SHF.L.U32 R2, R12, 0x1f, RZ ;  /* 0x0000001f0c027819 */ /* 0x000fd000000006ff */
[----:B------:R-:W1:Y:S02]  /*29e0*/  SYNCS.PHASECHK.TRANS64 P0, [UR5+0xb0], R2 ;  /* 0x0000b002ff0075a7 */ /* 0x000e640008001005 */
[----:B-1----:R-:W-:Y:S05]  /*29f0*/  @P0 BRA `(.L_x_46) ;  /* 0x0000000000080947 */ /* 0x002fea0003800000 */
[----:B------:R-:W1:Y:S02]  /*2a00*/  SYNCS.PHASECHK.TRANS64.TRYWAIT P0, [UR5+0xb0], R2 ;  /* 0x0000b002ff0075a7 */ /* 0x000e640008001105 */
[----:B-1----:R-:W-:Y:S05]  /*2a10*/  @!P0 BRA `(.L_x_47) ;  /* 0x0000006800608947 */ /* 0x002fea0003800000 */
.L_x_46:
[----:B------:R-:W-:-:S04]  /*2a20*/  UIADD3 UR4, UPT, UPT, UR6, 0x1, URZ ;  /* 0x0000000106047890 */ /* 0x000fc8000fffe0ff */
[----:B------:R-:W-:-:S04]  /*2a30*/  UISETP.NE.AND UP0, UPT, UR4, 0x2, UPT ;  /* 0x000000020400788c */ /* 0x000fc8000bf05270 */
[----:B------:R-:W-:Y:S02]  /*2a40*/  USEL UR7, URZ, 0x1, UP0 ;  /* 0x00000001ff077887 */ /* 0x000fe40008000000 */
[----:B------:R-:W-:-:S04]  /*2a50*/  USEL UR4, UR4, URZ, UP0 ;  /* 0x000000ff04047287 */ /* 0x000fc80008000000 */
[----:B------:R-:W-:Y:S01]  /*2a60*/  ULEA UR4, UR4, UR37, 0x3 ;  /* 0x0000002504047291 */ /* 0x000fe2000f8e18ff */
[----:B-1----:R-:W-:-:S04]  /*2a70*/  LOP3.LUT R2, R12, UR7, RZ, 0x3c, !PT ;  /* 0x000000070c027c12 */ /* 0x002fc8000f8e3cff */
[----:B------:R-:W-:-:S04]  /*2a80*/  SHF.L.U32 R0, R2, 0x1f, RZ ;  /* 0x0000001f02007819 */ /* 0x000fc800000006ff */
[----:B------:R-:W1:Y:S02]  /*2a90*/  SYNCS.PHASECHK.TRANS64 P0, [UR4+0xb0], R0 ;  /* 0x0000b000ff0075a7 */ /* 0x000e640008001004 */
[----:B-1----:R-:W-:Y:S05]  /*2aa0*/  @P0 EXIT ;  /* 0x000000000000094d */ /* 0x002fea0003800000 */
[----:B------:R-:W-:Y:S02]  /*2ab0*/  SHF.L.U32 R2, R2, 0x1f, RZ ;  /* 0x0000001f02027819 */ /* 0x000fe400000006ff */
[----:B------:R-:W-:-:S07]  /*2ac0*/  MOV R0, UR4 ;  /* 0x0000000400007c02 */ /* 0x000fce0008000f00 */
.L_x_48:
[----:B-1----:R1:W2:Y:S02]  /*2ad0*/  SYNCS.PHASECHK.TRANS64.TRYWAIT P0, [R0+URZ+0xb0], R2 ;  /* 0x0000b002000075a7 */ /* 0x0022a400080011ff */
[----:B--2---:R-:W-:Y:S05]  /*2ae0*/  @!P0 NANOSLEEP.SYNCS 0x989680 ;  /* 0x009896800000895d */ /* 0x004fea0003900000 */
[----:B------:R-:W2:Y:S02]  /*2af0*/  @!P0 SYNCS.PHASECHK.TRANS64 P0, [R0+URZ+0xb0], R2 ;  /* 0x0000b002000085a7 */ /* 0x000ea400080010ff */
[----:B--2---:R-:W-:Y:S05]  /*2b00*/  @P0 EXIT ;  /* 0x000000000000094d */ /* 0x004fea0003800000 */
[----:B------:R-:W-:Y:S05]  /*2b10*/  BRA `(.L_x_48) ;  /* 0xfffffffc00ec7947 */ /* 0x000fea000383ffff */
.L_x_41:
[----:B------:R-:W-:-:S09]  /*2b20*/  UISETP.NE.AND UP1, UPT, UR8, URZ, UPT ;  /* 0x000000ff0800728c */ /* 0x000fd2000bf25270 */
[----:B------:R-:W-:Y:S05]  /*2b30*/  BRA.U UP1, `(.L_x_49) ;  /* 0x0000000d01947547 */ /* 0x000fea000b800000 */
[----:B------:R-:W-:Y:S01]  /*2b40*/  UMOV UR4, 0x40 ;  /* 0x0000004000047882 */ /* 0x000fe20000000000 */
[----:B------:R-:W-:Y:S01]  /*2b50*/  NOP ;  /* 0x0000000000007918 */ /* 0x000fe20000000000 */
[----:B------:R-:W-:Y:S01]  /*2b60*/  ULEA UR4, UR37, UR4, 0x18 ;  /* 0x0000000425047291 */ /* 0x000fe2000f8ec0ff */
[----:B------:R-:W-:Y:S02]  /*2b70*/  UMOV UR5, 0x400 ;  /* 0x0000040000057882 */ /* 0x000fe40000000000 */
[----:B------:R-:W-:-:S06]  /*2b80*/  ULEA UR37, UR37, UR5, 0x18 ;  /* 0x0000000525257291 */ /* 0x000fcc000f8ec0ff */
[----:B------:R-:W1:Y:S02]  /*2b90*/  LDS.U8 R0, [UR4+0x1c] ;  /* 0x00001c04ff007984 */ /* 0x000e640008000000 */
[----:B-1----:R-:W-:-:S13]  /*2ba0*/  ISETP.NE.AND P0, PT, R0, RZ, PT ;  /* 0x000000ff0000720c */ /* 0x002fda0003f05270 */
[----:B------:R-:W-:Y:S05]  /*2bb0*/  @P0 BRA `(.L_x_50) ;  /* 0x0000000000580947 */ /* 0x000fea0003800000 */
[----:B------:R-:W-:-:S13]  /*2bc0*/  ELECT P0, URZ, PT ;  /* 0x0000000000ff782f */ /* 0x000fda0003800000 */
[----:B------:R-:W-:Y:S05]  /*2bd0*/  @!P0 BRA `(.L_x_51) ;  /* 0x0000000000608947 */ /* 0x000fea0003800000 */
[----:B------:R-:W-:Y:S01]  /*2be0*/  UMOV UR5, 0x10 ;  /* 0x0000001000057882 */ /* 0x000fe20000000000 */
[----:B------:R-:W-:Y:S01]  /*2bf0*/  HFMA2 R0, -RZ, RZ, 0, 5.9604644775390625e-08 ;  /* 0x00000001ff007431 */ /* 0x000fe200000001ff */
[----:B------:R-:W-:-:S03]  /*2c00*/  MOV R2, 0xffff ;  /* 0x0000ffff00027802 */ /* 0x000fc60000000f00 */
[----:B------:R-:W-:Y:S04]  /*2c10*/  DEPBAR.LE SB1, 0x36 ;  /* 0x00009d800000791a */ /* 0x000fe80000000000 */
[----:B------:R-:W1:Y:S02]  /*2c20*/  UTCATOMSWS.FIND_AND_SET.ALIGN UP0, UR5, UR5 ;  /* 0x00000005000575e3 */ /* 0x000e640008000800 */
[----:B-1----:R-:W-:Y:S01]  /*2c30*/  MOV R3, UR5 ;  /* 0x0000000500037c02 */ /* 0x002fe20008000f00 */
[----:B------:R-:W-:Y:S06]  /*2c40*/  BRA.U UP0, `(.L_x_52) ;  /* 0x0000000100187547 */ /* 0x000fec000b800000 */
.L_x_53:
[----:B------:R-:W-:Y:S05]  /*2c50*/  NANOSLEEP 0x64 ;  /* 0x000000640000795d */ /* 0x000fea0003800000 */
[----:B------:R-:W-:-:S05]  /*2c60*/  UMOV UR5, 0x10 ;  /* 0x0000001000057882 */ /* 0x000fca0000000000 */
[----:B------:R-:W-:Y:S04]  /*2c70*/  DEPBAR.LE SB1, 0x36 ;  /* 0x00009d800000791a */ /* 0x000fe80000000000 */
[----:B------:R-:W1:Y:S02]  /*2c80*/  UTCATOMSWS.FIND_AND_SET.ALIGN UP0, UR5, UR5 ;  /* 0x00000005000575e3 */ /* 0x000e640008000800 */
[----:B-1----:R-:W-:Y:S01]  /*2c90*/  MOV R3, UR5 ;  /* 0x0000000500037c02 */ /* 0x002fe20008000f00 */
[----:B------:R-:W-:Y:S05]  /*2ca0*/  BRA.U !UP0, `(.L_x_53) ;  /* 0xfffffffd08e87547 */ /* 0x000fea000b83ffff */
.L_x_52:
[-C--:B------:R-:W-:Y:S02]  /*2cb0*/  SHF.L.U32 R2, R2, R3.reuse, RZ ;  /* 0x0000000302027219 */ /* 0x080fe400000006ff */
[----:B------:R-:W-:Y:S01]  /*2cc0*/  SHF.L.U32 R0, R0, R3, RZ ;  /* 0x0000000300007219 */ /* 0x000fe200000006ff */
[----:B------:R-:W-:Y:S02]  /*2cd0*/  IMAD.SHL.U32 R3, R3, 0x20, RZ ;  /* 0x0000002003037824 */ /* 0x000fe400078e00ff */
[----:B------:R1:W-:Y:S04]  /*2ce0*/  ATOMS.OR RZ, [UR4+0x14], R2 ;  /* 0x00001402ffff798c */ /* 0x0003e8000b000004 */
[----:B------:R1:W-:Y:S04]  /*2cf0*/  ATOMS.OR RZ, [UR4+0x18], R0 ;  /* 0x00001800ffff798c */ /* 0x0003e8000b000004 */
[----:B------:R1:W-:Y:S01]  /*2d00*/  STS [UR37+0x150], R3 ;  /* 0x00015003ff007988 */ /* 0x0003e20008000825 */
[----:B------:R-:W-:Y:S05]  /*2d10*/  BRA `(.L_x_51) ;  /* 0x0000000000107947 */ /* 0x000fea0003800000 */
.L_x_50:
[----:B------:R-:W-:Y:S02]  /*2d20*/  MOV R0, 0xffffffff ;  /* 0xffffffff00007802 */ /* 0x000fe40000000f00 */
[----:B------:R-:W-:-:S03]  /*2d30*/  MOV R2, 0x2d60 ;  /* 0x00002d6000027802 */ /* 0x000fc60000000f00 */
[----:B------:R1:W-:Y:S04]  /*2d40*/  STS [UR37+0x150], R0 ;  /* 0x00015000ff007988 */ /* 0x0003e80008000825 */
[----:B-1-3-5:R-:W-:Y:S05]  /*2d50*/  CALL.REL.NOINC `($__internal_1_$__cuda_sm10x_tcgen05_guardrail_trap_phase_invalid_during_alloc) ;  /* 0x0000006c00a47944 */ /* 0x02afea0003c00000 */
.L_x_51:
[----:B------:R-:W-:Y:S05]  /*2d60*/  WARPSYNC.ALL ;  /* 0x0000000000007948 */ /* 0x000fea0003800000 */
[----:B------:R-:W2:Y:S01]  /*2d70*/  S2UR UR6, SR_CgaCtaId ;  /* 0x00000000000679c3 */ /* 0x000ea20000008800 */
[----:B------:R-:W-:Y:S01]  /*2d80*/  UMOV UR4, 0x400 ;  /* 0x0000040000047882 */ /* 0x000fe20000000000 */
[----:B------:R-:W-:-:S06]  /*2d90*/  NOP ;  /* 0x0000000000007918 */ /* 0x000fcc0000000000 */
[----:B------:R-:W-:Y:S06]  /*2da0*/  BAR.ARV 0x6, 0xa0 ;  /* 0x0182800000007b1d */ /* 0x000fec0000002000 */
[----:B------:R-:W4:Y:S01]  /*2db0*/  LDCU UR7, c[0x0][0x38c] ;  /* 0x00007180ff0777ac */ /* 0x000f220008000800 */
[----:B------:R-:W-:Y:S01]  /*2dc0*/  IMAD.MOV.U32 R11, RZ, RZ, 0x1 ;  /* 0x00000001ff0b7424 */ /* 0x000fe200078e00ff */
[----:B------:R-:W-:Y:S01]  /*2dd0*/  CS2R R8, SRZ ;  /* 0x0000000000087805 */ /* 0x000fe2000001ff00 */
[----:B------:R-:W-:Y:S01]  /*2de0*/  IMAD.MOV.U32 R10, RZ, RZ, RZ ;  /* 0x000000ffff0a7224 */ /* 0x000fe200078e00ff */
[----:B------:R-:W-:Y:S01]  /*2df0*/  UMOV UR18, URZ ;  /* 0x000000ff00127c82 */ /* 0x000fe20008000000 */
[----:B------:R-:W-:Y:S01]  /*2e00*/  UMOV UR17, URZ ;  /* 0x000000ff00117c82 */ /* 0x000fe20008000000 */
[----:B------:R-:W-:Y:S01]  /*2e10*/  UMOV UR22, 0x0 ;  /* 0x0000000000167882 */ /* 0x000fe20000000000 */
[----:B------:R-:W-:Y:S01]  /*2e20*/  UMOV UR23, 0x4400490 ;  /* 0x0440049000177882 */ /* 0x000fe20000000000 */
[----:B------:R-:W-:Y:S01]  /*2e30*/  UMOV UR20, 0x0 ;  /* 0x0000000000147882 */ /* 0x000fe20000000000 */
[----:B------:R-:W-:Y:S01]  /*2e40*/  UMOV UR21, 0x4400490 ;  /* 0x0440049000157882 */ /* 0x000fe20000000000 */
[----:B--2---:R-:W-:Y:S01]  /*2e50*/  ULEA UR6, UR6, UR4, 0x18 ;  /* 0x0000000406067291 */ /* 0x004fe2000f8ec0ff */
[----:B------:R-:W2:Y:S03]  /*2e60*/  LDCU UR4, c[0x0][0x38c] ;  /* 0x00007180ff0477ac */ /* 0x000ea60008000800 */
[----:B------:R-:W-:-:S02]  /*2e70*/  UIADD3 UR11, UPT, UPT, UR6, 0x6400, URZ ;  /* 0x00006400060b7890 */ /* 0x000fc4000fffe0ff */
[----:B----4-:R-:W-:-:S03]  /*2e80*/  UIADD3 UR7, UPT, UPT, UR7, 0x3f, URZ ;  /* 0x0000003f07077890 */ /* 0x010fc6000fffe0ff */
[----:B-1----:R-:W1:Y:S01]  /*2e90*/  LDS R0, [UR6+0x150] ;  /* 0x00015006ff007984 */ /* 0x002e620008000800 */
[----:B------:R-:W-:Y:S02]  /*2ea0*/  UIADD3 UR12, UPT, UPT, UR6, 0xb400, URZ ;  /* 0x0000b400060c7890 */ /* 0x000fe4000fffe0ff */
[----:B------:R-:W-:Y:S02]  /*2eb0*/  USHF.R.S32.HI UR5, URZ, 0x1f, UR7 ;  /* 0x0000001fff057899 */ /* 0x000fe40008011407 */
[----:B------:R-:W-:Y:S02]  /*2ec0*/  USHF.R.U32.HI UR11, URZ, 0x4, UR11 ;  /* 0x00000004ff0b7899 */ /* 0x000fe4000801160b */
[----:B------:R-:W-:Y:S02]  /*2ed0*/  ULEA.HI UR5, UR5, UR7, URZ, 0x6 ;  /* 0x0000000705057291 */ /* 0x000fe4000f8f30ff */
[----:B------:R-:W-:Y:S02]  /*2ee0*/  USHF.R.U32.HI UR12, URZ, 0x4, UR12 ;  /* 0x00000004ff0c7899 */ /* 0x000fe4000801160c */
[----:B------:R-:W-:-:S02]  /*2ef0*/  USHF.R.S32.HI UR5, URZ, 0x6, UR5 ;  /* 0x00000006ff057899 */ /* 0x000fc40008011405 */
[----:B------:R-:W-:Y:S02]  /*2f00*/  ULOP3.LUT UR11, UR11, 0x3fff, URZ, 0xc0, !UPT ;  /* 0x00003fff0b0b7892 */ /* 0x000fe4000f8ec0ff */
[----:B------:R-:W-:Y:S02]  /*2f10*/  UISETP.LT.AND UP0, UPT, UR5, 0x1, UPT ;  /* 0x000000010500788c */ /* 0x000fe4000bf01270 */
[----:B------:R-:W-:Y:S02]  /*2f20*/  ULOP3.LUT UR12, UR12, 0x3fff, URZ, 0xc0, !UPT ;  /* 0x00003fff0c0c7892 */ /* 0x000fe4000f8ec0ff */
[----:B------:R-:W-:Y:S02]  /*2f30*/  USEL UR10, UR5, 0x1, !UP0 ;  /* 0x00000001050a7887 */ /* 0x000fe4000c000000 */
[----:B------:R-:W-:Y:S02]  /*2f40*/  ULOP3.LUT UR11, UR11, 0x10000, URZ, 0xfc, !UPT ;  /* 0x000100000b0b7892 */ /* 0x000fe4000f8efcff */
[----:B------:R-:W-:-:S02]  /*2f50*/  ULOP3.LUT UR12, UR12, 0x10000, URZ, 0xfc, !UPT ;  /* 0x000100000c0c7892 */ /* 0x000fc4000f8efcff */
[----:B------:R-:W-:Y:S02]  /*2f60*/  UIADD3 UR10, UPT, UPT, -UR10, URZ, URZ ;  /* 0x000000ff0a0a7290 */ /* 0x000fe4000fffe1ff */
[----:B--2---:R-:W-:Y:S01]  /*2f70*/  UISETP.GE.AND UP3, UPT, UR4, 0x1, UPT ;  /* 0x000000010400788c */ /* 0x004fe2000bf66270 */
[----:B-1----:R-:W-:-:S15]  /*2f80*/  R2UR UR19, R0 ;  /* 0x00000000001372ca */ /* 0x002fde00000e0000 */
.L_x_60:
[----:B------:R-:W-:Y:S02]  /*2f90*/  LEA R0, R10, UR6, 0x3 ;  /* 0x000000060a007c11 */ /* 0x000fe4000f8e18ff */
[----:B------:R-:W-:Y:S02]  /*2fa0*/  SHF.L.U32 R2, R9, 0x1f, RZ ;  /* 0x0000001f09027819 */ /* 0x000fe400000006ff */
[----:B------:R-:W-:Y:S01]  /*2fb0*/  PLOP3.LUT P0, PT, PT, PT, UP3, 0x80, 0x8 ;  /* 0x000000000008781c */ /* 0x000fe20003f0f038 */
[----:B------:R-:W-:Y:S01]  /*2fc0*/  VIADD R3, R0, 0xb0 ;  /* 0x000000b000037836 */ /* 0x000fe20000000000 */
[----:B-1----:R-:W1:Y:S02]  /*2fd0*/  SYNCS.PHASECHK.TRANS64.TRYWAIT P1, [R0+URZ+0xa0], R2 ;  /* 0x0000a002000075a7 */ /* 0x002e6400080211ff */
[----:B-1--4-:R-:W-:Y:S09]  /*2fe0*/  @!P1 BRA `(.L_x_54) ;  /* 0x0000006400049947 */ /* 0x012ff20003800000 */
.L_x_143:
[----:B------:R-:W-:Y:S01]  /*2ff0*/  LEA R4, R10, UR6, 0x4 ;  /* 0x000000060a047c11 */ /* 0x000fe2000f8e20ff */
[----:B------:R-:W-:Y:S01]  /*3000*/  @UP3 ULEA UR4, UR17, UR6, 0x3 ;  /* 0x0000000611043291 */ /* 0x000fe2000f8e18ff */
[----:B------:R-:W-:Y:S01]  /*3010*/  PLOP3.LUT P2, PT, PT, PT, PT, 0x80, 0x8 ;  /* 0x000000000008781c */ /* 0x000fe20003f4f070 */
[----:B------:R-:W-:Y:S01]  /*3020*/  ULEA UR8, UR18, UR6, 0x3 ;  /* 0x0000000612087291 */ /* 0x000fe2000f8e18ff */
[----:B------:R-:W-:Y:S02]  /*3030*/  PRMT R3, RZ, 0x654, R3 ;  /* 0x00000654ff037816 */ /* 0x000fe40000000003 */
[----:B------:R-:W2:Y:S01]  /*3040*/  LDS.128 R4, [R4+0x130] ;  /* 0x0001300004047984 */ /* 0x000ea20000000c00 */
[----:B-1----:R-:W-:Y:S02]  /*3050*/  @P0 SHF.L.U32 R2, R8, 0x1f, RZ ;  /* 0x0000001f08020819 */ /* 0x002fe400000006ff */
[----:B------:R-:W-:Y:S01]  /*3060*/  SHF.L.U32 R0, R11, 0x1f, RZ ;  /* 0x0000001f0b007819 */ /* 0x000fe200000006ff */
[----:B------:R-:W-:Y:S01]  /*3070*/  @!PT LDS RZ, [RZ] ;  /* 0x00000000fffff984 */ /* 0x000fe20000000800 */
[----:B------:R-:W-:Y:S01]  /*3080*/  @!PT LDS RZ, [RZ] ;  /* 0x00000000fffff984 */ /* 0x000fe20000000800 */
[----:B------:R-:W-:Y:S01]  /*3090*/  @!PT LDS RZ, [RZ] ;  /* 0x00000000fffff984 */ /* 0x000fe20000000800 */
[----:B------:R-:W-:Y:S01]  /*30a0*/  @!PT LDS RZ, [RZ] ;  /* 0x00000000fffff984 */ /* 0x000fe20000000800 */
[----:B------:R1:W-:Y:S06]  /*30b0*/  MEMBAR.ALL.CTA ;  /* 0x0000000000007992 */ /* 0x0003ec0000008000 */
[----:B-1----:R-:W1:Y:S02]  /*30c0*/  FENCE.VIEW.ASYNC.S ;  /* 0x00000000000073c6 */ /* 0x002e640000000000 */
[----:B-1----:R1:W-:Y:S01]  /*30d0*/  SYNCS.ARRIVE.TRANS64.RED.A1T0 RZ, [R3+URZ], RZ ;  /* 0x000000ff03ff79a7 */ /* 0x0023e200081004ff */
[----:B------:R1:W4:Y:S01]  /*30e0*/  @P0 SYNCS.PHASECHK.TRANS64.TRYWAIT P2, [UR4], R2 ;  /* 0x00000002ff0005a7 */ /* 0x0003220008041104 */
[----:B------:R-:W-:Y:S01]  /*30f0*/  ULEA.HI UR4, UR18, UR18, URZ, 0x1 ;  /* 0x0000001212047291 */ /* 0x000fe2000f8f08ff */
[----:B--2---:R-:W-:-:S03]  /*3100*/  LOP3.LUT P1, RZ, R6, 0x1, RZ, 0xc0, !PT ;  /* 0x0000000106ff7812 */ /* 0x004fc6000782c0ff */
[----:B------:R-:W-:Y:S02]  /*3110*/  USHF.L.U32 UR9, UR4, 0x7, URZ ;  /* 0x0000000704097899 */ /* 0x000fe400080006ff */
[----:B------:R-:W-:Y:S02]  /*3120*/  ULOP3.LUT UR4, UR4, 0xffe, URZ, 0xc0, !UPT ;  /* 0x00000ffe04047892 */ /* 0x000fe4000f8ec0ff */
[----:B------:R-:W-:Y:S02]  /*3130*/  ULOP3.LUT UR9, UR9, 0xffffff00, URZ, 0xc0, !UPT ;  /* 0xffffff0009097892 */ /* 0x000fe4000f8ec0ff */
[----:B------:R-:W-:Y:S02]  /*3140*/  UIADD3 UR4, UPT, UPT, -UR4, UR18, URZ ;  /* 0x0000001204047290 */ /* 0x000fe4000fffe1ff */
[----:B------:R-:W-:Y:S01]  /*3150*/  UIADD3 UR9, UPT, UPT, UR19, UR9, URZ ;  /* 0x0000000913097290 */ /* 0x000fe2000fffe0ff */
[----:B------:R-:W2:Y:S03]  /*3160*/  SYNCS.PHASECHK.TRANS64.TRYWAIT P0, [UR8+0xe0], R0 ;  /* 0x0000e000ff0075a7 */ /* 0x000ea60008001108 */
[----:B------:R-:W-:Y:S01]  /*3170*/  ULEA UR9, UR4, UR9, 0x14 ;  /* 0x0000000904097291 */ /* 0x000fe2000f8ea0ff */
[----:B-12-4-:R-:W-:Y:S11]  /*3180*/  @!P0 BRA `(.L_x_55) ;  /* 0x0000006000b08947 */ /* 0x016ff60003800000 */
.L_x_145:
[----:B------:R-:W-:Y:S01]  /*3190*/  IADD3 R10, PT, PT, R10, 0x1, RZ ;  /* 0x000000010a0a7810 */ /* 0x000fe20007ffe0ff */
[----:B------:R-:W-:Y:S06]  /*31a0*/  BRA.U !UP3, `(.L_x_56) ;  /* 0x000000010b987547 */ /* 0x000fec000b800000 */
[----:B------:R-:W-:Y:S01]  /*31b0*/  UPLOP3.LUT UP4, UPT, UPT, UPT, UPT, 0x40, 0x4 ;  /* 0x000000000004789c */ /* 0x000fe20003f8e870 */
[----:B------:R-:W-:Y:S01]  /*31c0*/  UMOV UR16, UR10 ;  /* 0x0000000a00107c82 */ /* 0x000fe20008000000 */
[----:B------:R-:W-:Y:S01]  /*31d0*/  UMOV UR15, UR5 ;  /* 0x00000005000f7c82 */ /* 0x000fe20008000000 */
[----:B------:R-:W-:-:S08]  /*31e0*/  UMOV UR14, UR17 ;  /* 0x00000011000e7c82 */ /* 0x000fd00008000000 */
.L_x_59:
[----:B------:R-:W-:Y:S02]  /*31f0*/  UIADD3 UR16, UPT, UPT, UR16, 0x1, URZ ;  /* 0x0000000110107890 */ /* 0x000fe4000fffe0ff */
[----:B--2---:R-:W-:Y:S02]  /*3200*/  ULEA UR7, UR14, UR6, 0x3 ;  /* 0x000000060e077291 */ /* 0x004fe4000f8e18ff */
[----:B------:R-:W-:Y:S01]  /*3210*/  UISETP.NE.AND UP0, UPT, UR16, URZ, UPT ;  /* 0x000000ff1000728c */ /* 0x000fe2000bf05270 */
[----:B----4-:R-:W-:Y:S10]  /*3220*/  @P2 BRA `(.L_x_57) ;  /* 0x00000000000c2947 */ /* 0x010ff40003800000 */
[----:B-1----:R-:W-:Y:S04]  /*3230*/  SHF.L.U32 R2, R8, 0x1f, RZ ;  /* 0x0000001f08027819 */ /* 0x002fe800000006ff */
[----:B------:R-:W1:Y:S02]  /*3240*/  SYNCS.PHASECHK.TRANS64.TRYWAIT P0, [UR7], R2 ;  /* 0x00000002ff0075a7 */ /* 0x000e640008001107 */
[----:B-1----:R-:W-:Y:S05]  /*3250*/  @!P0 BRA `(.L_x_58) ;  /* 0x0000006000948947 */ /* 0x002fea0003800000 */
.L_x_57:
[----:B------:R-:W-:Y:S01]  /*3260*/  UISETP.NE.AND UP1, UPT, UR15, 0x1, UPT ;  /* 0x000000010f00788c */ /* 0x000fe2000bf25270 */
[----:B------:R-:W-:Y:S01]  /*3270*/  PLOP3.LUT P2, PT, PT, PT, PT, 0x80, 0x8 ;  /* 0x000000000008781c */ /* 0x000fe20003f4f070 */
[----:B------:R-:W-:Y:S02]  /*3280*/  UIADD3 UR17, UPT, UPT, UR14, 0x1, URZ ;  /* 0x000000010e117890 */ /* 0x000fe4000fffe0ff */
[----:B------:R-:W-:Y:S02]  /*3290*/  ULEA UR24, UR14, UR12, 0xa ;  /* 0x0000000c0e187291 */ /* 0x000fe4000f8e50ff */
[----:B------:R-:W-:Y:S01]  /*32a0*/  UISETP.NE.AND UP2, UPT, UR17, 0x5, UPT ;  /* 0x000000051100788c */ /* 0x000fe2000bf45270 */
[----:B------:R-:W-:Y:S01]  /*32b0*/  PLOP3.LUT P0, PT, PT, PT, UP1, 0x80, 0x8 ;  /* 0x000000000008781c */ /* 0x000fe20003f0f018 */
[----:B------:R-:W-:Y:S02]  /*32c0*/  ULEA UR26, UR14, UR11, 0x8 ;  /* 0x0000000b0e1a7291 */ /* 0x000fe4000f8e40ff */
[----:B------:R-:W-:Y:S02]  /*32d0*/  USEL UR13, URZ, 0x1, UP2 ;  /* 0x00000001ff0d7887 */ /* 0x000fe40009000000 */
[----:B------:R-:W-:Y:S02]  /*32e0*/  USEL UR17, UR17, URZ, UP2 ;  /* 0x000000ff11117287 */ /* 0x000fe40009000000 */
[----:B------:R-:W-:Y:S02]  /*32f0*/  UIADD3 UR30, UPT, UPT, UR24, 0x2, URZ ;  /* 0x00000002181e7890 */ /* 0x000fe4000fffe0ff */
[----:B------:R-:W-:Y:S01]  /*3300*/  @UP1 ULEA UR4, UR17, UR6, 0x3 ;  /* 0x0000000611041291 */ /* 0x000fe2000f8e18ff */
[----:B------:R-:W-:Y:S01]  /*3310*/  LOP3.LUT R8, R8, UR13, RZ, 0x3c, !PT ;  /* 0x0000000d08087c12 */ /* 0x000fe2000f8e3cff */
[----:B------:R-:W-:Y:S02]  /*3320*/  UIADD3 UR28, UPT, UPT, UR26, 0x2, URZ ;  /* 0x000000021a1c7890 */ /* 0x000fe4000fffe0ff */
[----:B------:R-:W-:Y:S01]  /*3330*/  UIADD3 UR7, UPT, UPT, UR7, 0x28, URZ ;  /* 0x0000002807077890 */ /* 0x000fe2000fffe0ff */
[----:B-1----:R-:W-:Y:S01]  /*3340*/  @P0 SHF.L.U32 R0, R8, 0x1f, RZ ;  /* 0x0000001f08000819 */ /* 0x002fe200000006ff */
[----:B------:R-:W-:Y:S01]  /*3350*/  UMOV UR25, 0x80004020 ;  /* 0x8000402000197882 */ /* 0x000fe20000000000 */
[----:B------:R-:W-:Y:S01]  /*3360*/  UMOV UR27, 0x80004020 ;  /* 0x80004020001b7882 */ /* 0x000fe20000000000 */
[----:B------:R-:W-:Y:S01]  /*3370*/  UMOV UR31, 0x80004020 ;  /* 0x80004020001f7882 */ /* 0x000fe20000000000 */
[----:B------:R2:W4:Y:S01]  /*3380*/  @P0 SYNCS.PHASECHK.TRANS64.TRYWAIT P2, [UR4], R0 ;  /* 0x00000000ff0005a7 */ /* 0x0005220008041104 */
[----:B------:R-:W-:Y:S01]  /*3390*/  UIADD3 UR15, UPT, UPT, UR15, -0x1, URZ ;  /* 0xffffffff0f0f7890 */ /* 0x000fe2000fffe0ff */
[----:B------:R2:W-:Y:S01]  /*33a0*/  UTCQMMA gdesc[UR26], gdesc[UR24], tmem[UR9], tmem[UR22], idesc[UR23], UP4 ;  /* 0x00ff16181a0075ea */ /* 0x0005e2000a000309 */
[----:B------:R-:W-:Y:S01]  /*33b0*/  UPLOP3.LUT UP4, UPT, UPT, UPT, UPT, 0x80, 0x8 ;  /* 0x000000000008789c */ /* 0x000fe20003f8f070 */
[----:B------:R-:W-:Y:S01]  /*33c0*/  UMOV UR29, 0x80004020 ;  /* 0x80004020001d7882 */ /* 0x000fe20000000000 */
[----:B------:R-:W-:Y:S01]  /*33d0*/  UMOV UR14, UR17 ;  /* 0x00000011000e7c82 */ /* 0x000fe20008000000 */
[----:B------:R2:W-:Y:S01]  /*33e0*/  UTCQMMA gdesc[UR28], gdesc[UR30], tmem[UR9], tmem[UR20], idesc[UR21], UPT ;  /* 0x00ff141e1c0075ea */ /* 0x0005e2000b800309 */
[----:B------:R2:W-:Y:S01]  /*33f0*/  UTCBAR [UR7], URZ ;  /* 0x000000ff070073e9 */ /* 0x0005e200080000ff */
[----:B------:R-:W-:Y:S06]  /*3400*/  BRA.U UP0, `(.L_x_59) ;  /* 0xfffffffd00787547 */ /* 0x000fec000b83ffff */
.L_x_56:
[----:B------:R-:W-:Y:S01]  /*3410*/  UIADD3 UR18, UPT, UPT, UR18, 0x1, URZ ;  /* 0x0000000112127890 */ /* 0x000fe2000fffe0ff */
[C---:B------:R-:W-:Y:S01]  /*3420*/  ISETP.NE.AND P0, PT, R10.reuse, 0x2, PT ;  /* 0x000000020a00780c */ /* 0x040fe20003f05270 */
[----:B------:R-:W-:Y:S02]  /*3430*/  UIADD3 UR8, UPT, UPT, UR8, 0xc0, URZ ;  /* 0x000000c008087890 */ /* 0x000fe4000fffe0ff */
[----:B------:R-:W-:Y:S01]  /*3440*/  UISETP.NE.AND UP0, UPT, UR18, 0x4, UPT ;  /* 0x000000041200788c */ /* 0x000fe2000bf05270 */
[----:B-12---:R-:W-:Y:S02]  /*3450*/  SEL R0, RZ, 0x1, P0 ;  /* 0x00000001ff007807 */ /* 0x006fe40000000000 */
[----:B------:R-:W-:Y:S01]  /*3460*/  SEL R10, R10, RZ, P0 ;  /* 0x000000ff0a0a7207 */ /* 0x000fe20000000000 */
[----:B------:R-:W-:Y:S01]  /*3470*/  USEL UR4, URZ, 0x1, UP0 ;  /* 0x00000001ff047887 */ /* 0x000fe20008000000 */
[----:B------:R-:W-:Y:S01]  /*3480*/  LOP3.LUT R9, R9, R0, RZ, 0x3c, !PT ;  /* 0x0000000009097212 */ /* 0x000fe200078e3cff */
[----:B------:R-:W-:Y:S01]  /*3490*/  USEL UR18, UR18, URZ, UP0 ;  /* 0x000000ff12127287 */ /* 0x000fe20008000000 */
[----:B------:R1:W-:Y:S03]  /*34a0*/  UTCBAR [UR8], URZ ;  /* 0x000000ff080073e9 */ /* 0x0003e600080000ff */
[----:B------:R-:W-:Y:S01]  /*34b0*/  LOP3.LUT R11, R11, UR4, RZ, 0x3c, !PT ;  /* 0x000000040b0b7c12 */ /* 0x000fe2000f8e3cff */
[----:B------:R-:W-:Y:S07]  /*34c0*/  @P1 BRA `(.L_x_60) ;  /* 0xfffffff800b01947 */ /* 0x000fee000383ffff */
[----:B------:R-:W2:Y:S01]  /*34d0*/  S2UR UR4, SR_CgaCtaId ;  /* 0x00000000000479c3 */ /* 0x000ea20000008800 */
[----:B------:R-:W-:Y:S01]  /*34e0*/  ELECT P0, URZ, PT ;  /* 0x0000000000ff782f */ /* 0x000fe20003800000 */
[----:B------:R-:W-:Y:S01]  /*34f0*/  IMAD.MOV.U32 R0, RZ, RZ, 0x1 ;  /* 0x00000001ff007424 */ /* 0x000fe200078e00ff */
[----:B------:R-:W-:Y:S01]  /*3500*/  UIADD3 UR6, UPT, UPT, UR6, 0xe0, URZ ;  /* 0x000000e006067890 */ /* 0x000fe2000fffe0ff */
[----:B------:R-:W-:Y:S01]  /*3510*/  SHF.L.U32 R2, R11, 0x1f, RZ ;  /* 0x0000001f0b027819 */ /* 0x000fe200000006ff */
[----:B------:R-:W-:-:S03]  /*3520*/  UMOV UR5, 0x40 ;  /* 0x0000004000057882 */ /* 0x000fc60000000000 */
[----:B------:R-:W-:Y:S01]  /*3530*/  UVIRTCOUNT.DEALLOC.SMPOOL 0x80 ;  /* 0x000000800000784c */ /* 0x000fe20000000000 */
[----:B--2---:R-:W-:Y:S02]  /*3540*/  ULEA UR4, UR4, UR5, 0x18 ;  /* 0x0000000504047291 */ /* 0x004fe4000f8ec0ff */
[----:B------:R-:W-:-:S07]  /*3550*/  ULEA UR5, UR18, UR6, 0x3 ;  /* 0x0000000612057291 */ /* 0x000fce000f8e18ff */
[----:B------:R2:W-:Y:S02]  /*3560*/  @P0 STS.U8 [UR4+0x1c], R0 ;  /* 0x00001c00ff000988 */ /* 0x0005e40008000004 */
[----:B------:R-:W3:Y:S02]  /*3570*/  SYNCS.PHASECHK.TRANS64.TRYWAIT P0, [UR5], R2 ;  /* 0x00000002ff0075a7 */ /* 0x000ee40008001105 */
[----:B--23--:R-:W-:Y:S05]  /*3580*/  @!P0 BRA `(.L_x_61) ;  /* 0x0000005c00e08947 */ /* 0x00cfea0003800000 */
.L_x_148:
[----:B------:R-:W-:-:S04]  /*3590*/  UIADD3 UR7, UPT, UPT, UR18, 0x1, URZ ;  /* 0x0000000112077890 */ /* 0x000fc8000fffe0ff */
[----:B------:R-:W-:-:S04]  /*35a0*/  UISETP.NE.AND UP0, UPT, UR7, 0x4, UPT ;  /* 0x000000040700788c */ /* 0x000fc8000bf05270 */
[----:B-1----:R-:W-:Y:S02]  /*35b0*/  USEL UR8, URZ, 0x1, UP0 ;  /* 0x00000001ff087887 */ /* 0x002fe40008000000 */
[----:B------:R-:W-:-:S04]  /*35c0*/  USEL UR7, UR7, URZ, UP0 ;  /* 0x000000ff07077287 */ /* 0x000fc80008000000 */
[----:B------:R-:W-:Y:S01]  /*35d0*/  ULEA UR5, UR7, UR6, 0x3 ;  /* 0x0000000607057291 */ /* 0x000fe2000f8e18ff */
[----:B--2---:R-:W-:-:S04]  /*35e0*/  LOP3.LUT R2, R11, UR8, RZ, 0x3c, !PT ;  /* 0x000000080b027c12 */ /* 0x004fc8000f8e3cff */
[----:B------:R-:W-:-:S04]  /*35f0*/  SHF.L.U32 R3, R2, 0x1f, RZ ;  /* 0x0000001f02037819 */ /* 0x000fc800000006ff */
[----:B------:R-:W1:Y:S02]  /*3600*/  SYNCS.PHASECHK.TRANS64.TRYWAIT P0, [UR5], R3 ;  /* 0x00000003ff0075a7 */ /* 0x000e640008001105 */
[----:B-1----:R-:W-:Y:S05]  /*3610*/  @!P0 BRA `(.L_x_62) ;  /* 0x0000005c00d48947 */ /* 0x002fea0003800000 */
.L_x_150:
        /* <DEDUP_REMOVED lines=9> */
.L_x_152:
[----:B------:R-:W-:-:S04]  /*36b0*/  UIADD3 UR7, UPT, UPT, UR7, 0x1, URZ ;  /* 0x0000000107077890 */ /* 0x000fc8000fffe0ff */
[----:B------:R-:W-:-:S04]  /*36c0*/  UISETP.NE.AND UP0, UPT, UR7, 0x4, UPT ;  /* 0x000000040700788c */ /* 0x000fc8000bf05270 */
[----:B------:R-:W-:Y:S02]  /*36d0*/  USEL UR5, URZ, 0x1, UP0 ;  /* 0x00000001ff057887 */ /* 0x000fe40008000000 */
[----:B------:R-:W-:-:S04]  /*36e0*/  USEL UR7, UR7, URZ, UP0 ;  /* 0x000000ff07077287 */ /* 0x000fc80008000000 */
[----:B------:R-:W-:Y:S01]  /*36f0*/  ULEA UR7, UR7, UR6, 0x3 ;  /* 0x0000000607077291 */ /* 0x000fe2000f8e18ff */
[----:B------:R-:W-:-:S04]  /*3700*/  LOP3.LUT R2, R2, UR5, RZ, 0x3c, !PT ;  /* 0x0000000502027c12 */ /* 0x000fc8000f8e3cff */
[----:B------:R-:W-:-:S04]  /*3710*/  SHF.L.U32 R2, R2, 0x1f, RZ ;  /* 0x0000001f02027819 */ /* 0x000fc800000006ff */
[----:B------:R-:W2:Y:S02]  /*3720*/  SYNCS.PHASECHK.TRANS64.TRYWAIT P0, [UR7], R2 ;  /* 0x00000002ff0075a7 */ /* 0x000ea40008001107 */
[----:B--2---:R-:W-:Y:S05]  /*3730*/  @!P0 BRA `(.L_x_64) ;  /* 0x0000005c00bc8947 */ /* 0x004fea0003800000 */
.L_x_154:
[----:B------:R-:W-:Y:S01]  /*3740*/  NOP ;  /* 0x0000000000007918 */ /* 0x000fe20000000000 */
[----:B-1----:R-:W1:Y:S01]  /*3750*/  LDS R0, [UR4+0x14] ;  /* 0x00001404ff007984 */ /* 0x002e620008000800 */
[----:B------:R-:W-:Y:S01]  /*3760*/  ULOP3.LUT UR6, UR19, 0xffff, URZ, 0xc0, !UPT ;  /* 0x0000ffff13067892 */ /* 0x000fe2000f8ec0ff */
[----:B------:R-:W-:Y:S01]  /*3770*/  UMOV UR8, 0xffff ;  /* 0x0000ffff00087882 */ /* 0x000fe20000000000 */
[----:B------:R-:W-:Y:S02]  /*3780*/  UMOV UR5, 0x1 ;  /* 0x0000000100057882 */ /* 0x000fe40000000000 */
[----:B------:R-:W-:-:S04]  /*3790*/  USHF.R.U32.HI UR6, URZ, 0x5, UR6 ;  /* 0x00000005ff067899 */ /* 0x000fc80008011606 */
[----:B------:R-:W-:Y:S02]  /*37a0*/  USHF.L.U32 UR8, UR8, UR6, URZ ;  /* 0x0000000608087299 */ /* 0x000fe400080006ff */
[----:B------:R-:W-:-:S04]  /*37b0*/  USHF.L.U32 UR5, UR5, UR6, URZ ;  /* 0x0000000605057299 */ /* 0x000fc800080006ff */
[----:B-1----:R-:W-:-:S04]  /*37c0*/  LOP3.LUT R0, R0, UR8, RZ, 0xc0, !PT ;  /* 0x0000000800007c12 */ /* 0x002fc8000f8ec0ff */
[----:B------:R-:W-:-:S13]  /*37d0*/  ISETP.NE.AND P0, PT, R0, UR8, PT ;  /* 0x0000000800007c0c */ /* 0x000fda000bf05270 */
[----:B------:R-:W-:Y:S05]  /*37e0*/  @P0 BRA `(.L_x_65) ;  /* 0x0000000000580947 */ /* 0x000fea0003800000 */
[----:B------:R-:W1:Y:S02]  /*37f0*/  LDS R0, [UR4+0x18] ;  /* 0x00001804ff007984 */ /* 0x000e640008000800 */
[----:B-1----:R-:W-:-:S04]  /*3800*/  LOP3.LUT R0, R0, UR5, RZ, 0xc0, !PT ;  /* 0x0000000500007c12 */ /* 0x002fc8000f8ec0ff */
[----:B------:R-:W-:-:S13]  /*3810*/  ISETP.NE.AND P0, PT, R0, UR5, PT ;  /* 0x0000000500007c0c */ /* 0x000fda000bf05270 */
[----:B------:R-:W-:Y:S05]  /*3820*/  @P0 BRA `(.L_x_66) ;  /* 0x00000000003c0947 */ /* 0x000fea0003800000 */
[----:B------:R-:W1:Y:S01]  /*3830*/  S2R R2, SR_LANEID ;  /* 0x0000000000027919 */ /* 0x000e620000000000 */
[----:B------:R-:W-:Y:S01]  /*3840*/  ULOP3.LUT UR8, URZ, UR8, URZ, 0x33, !UPT ;  /* 0x00000008ff087292 */ /* 0x000fe2000f8e33ff */
[----:B------:R-:W-:Y:S02]  /*3850*/  VOTEU.ANY UR7, UPT, PT ;  /* 0x0000000000077886 */ /* 0x000fe400038e0100 */
[----:B------:R-:W-:-:S03]  /*3860*/  UFLO.U32 UR7, UR7 ;  /* 0x00000007000772bd */ /* 0x000fc600080e0000 */
[----:B------:R-:W-:-:S04]  /*3870*/  IMAD.U32 R0, RZ, RZ, UR8 ;  /* 0x00000008ff007e24 */ /* 0x000fc8000f8e00ff */
[----:B------:R2:W3:Y:S02]  /*3880*/  REDUX UR6, R0 ;  /* 0x00000000000673c4 */ /* 0x0004e40000000000 */
[----:B------:R1:W-:Y:S02]  /*3890*/  UTCATOMSWS.AND URZ, UR8 ;  /* 0x0000000800ff79e3 */ /* 0x0003e40008000000 */
[----:B-1----:R-:W-:Y:S02]  /*38a0*/  ISETP.EQ.U32.AND P0, PT, R2, UR7, PT ;  /* 0x0000000702007c0c */ /* 0x002fe4000bf02070 */
[----:B--2---:R-:W-:Y:S02]  /*38b0*/  LOP3.LUT R0, RZ, UR5, RZ, 0x33, !PT ;  /* 0x00000005ff007c12 */ /* 0x004fe4000f8e33ff */
[----:B---3--:R-:W-:Y:S02]  /*38c0*/  MOV R2, UR6 ;  /* 0x0000000600027c02 */ /* 0x008fe40008000f00 */
[----:B------:R-:W1:Y:S07]  /*38d0*/  REDUX UR5, R0 ;  /* 0x00000000000573c4 */ /* 0x000e6e0000000000 */
[----:B------:R2:W-:Y:S01]  /*38e0*/  @P0 ATOMS.AND RZ, [UR4+0x14], R2 ;  /* 0x00001402ffff098c */ /* 0x0005e2000a800004 */
[----:B-1----:R-:W-:-:S05]  /*38f0*/  IMAD.U32 R0, RZ, RZ, UR5 ;  /* 0x00000005ff007e24 */ /* 0x002fca000f8e00ff */
[----:B------:R2:W-:Y:S01]  /*3900*/  @P0 ATOMS.AND RZ, [UR4+0x18], R0 ;  /* 0x00001800ffff098c */ /* 0x0005e2000a800004 */
[----:B------:R-:W-:Y:S05]  /*3910*/  BRA `(.L_x_67) ;  /* 0x0000000000147947 */ /* 0x000fea0003800000 */
.L_x_66:
[----:B------:R-:W-:Y:S02]  /*3920*/  MOV R2, 0x3940 ;  /* 0x0000394000027802 */ /* 0x000fe40000000f00 */
[----:B----45:R-:W-:Y:S05]  /*3930*/  CALL.REL.NOINC `($__internal_0_$__cuda_sm10x_tcgen05_guardrail_trap_col_being_dealloced_not_returned_by_alloc) ;  /* 0x0000006000a07944 */ /* 0x030fea0003c00000 */
[----:B------:R-:W-:Y:S05]  /*3940*/  BRA `(.L_x_67) ;  /* 0x0000000000087947 */ /* 0x000fea0003800000 */
.L_x_65:
[----:B------:R-:W-:Y:S02]  /*3950*/  MOV R2, 0x3970 ;  /* 0x0000397000027802 */ /* 0x000fe40000000f00 */
[----:B----45:R-:W-:Y:S05]  /*3960*/  CALL.REL.NOINC `($__internal_2_$__cuda_sm10x_tcgen05_guardrail_trap_unallocated_columns_being_dealloced) ;  /* 0x0000006000ac7944 */ /* 0x030fea0003c00000 */
.L_x_67:
[----:B------:R-:W-:Y:S01]  /*3970*/  NOP ;  /* 0x0000000000007918 */ /* 0x000fe20000000000 */
[----:B------:R-:W-:Y:S05]  /*3980*/  EXIT ;  /* 0x000000000000794d */ /* 0x000fea0003800000 */
.L_x_49:
[----:B------:R-:W-:-:S09]  /*3990*/  UISETP.NE.OR UP2, UPT, UR8, 0x3, !UP2 ;  /* 0x000000030800788c */ /* 0x000fd2000d745670 */
[----:B------:R-:W-:Y:S05]  /*39a0*/  BRA.U UP2, `(.L_x_68) ;  /* 0x0000001102087547 */ /* 0x000fea000b800000 */
[----:B------:R-:W1:Y:S01]  /*39b0*/  LDC R0, c[0x0][0xb30] ;  /* 0x0002cc00ff007b82 */ /* 0x000e620000000800 */
[----:B------:R-:W2:Y:S01]  /*39c0*/  LDCU.64 UR8, c[0x0][0x888] ;  /* 0x00011100ff0877ac */ /* 0x000ea20008000a00 */
[----:B------:R-:W-:Y:S02]  /*39d0*/  HFMA2 R27, -RZ, RZ, 0, 0 ;  /* 0x00000000ff1b7431 */ /* 0x000fe400000001ff */
[----:B------:R-:W-:Y:S01]  /*39e0*/  IMAD.MOV.U32 R29, RZ, RZ, 0x1 ;  /* 0x00000001ff1d7424 */ /* 0x000fe200078e00ff */
[----:B------:R-:W-:Y:S01]  /*39f0*/  MOV R25, 0x1000 ;  /* 0x0000100000197802 */ /* 0x000fe20000000f00 */
[----:B------:R-:W4:Y:S01]  /*3a00*/  LDCU.64 UR4, c[0x0][0x890] ;  /* 0x00011200ff0477ac */ /* 0x000f220008000a00 */
[----:B------:R-:W-:Y:S01]  /*3a10*/  IMAD.MOV.U32 R28, RZ, RZ, RZ ;  /* 0x000000ffff1c7224 */ /* 0x000fe200078e00ff */
[----:B------:R-:W3:Y:S01]  /*3a20*/  LDC R24, c[0x0][0x370] ;  /* 0x0000dc00ff187b82 */ /* 0x000ee20000000800 */
[----:B------:R-:W-:Y:S01]  /*3a30*/  UMOV UR7, 0x400 ;  /* 0x0000040000077882 */ /* 0x000fe20000000000 */
[----:B------:R-:W-:-:S02]  /*3a40*/  UPLOP3.LUT UP1, UPT, UPT, UPT, UPT, 0x40, 0x4 ;  /* 0x000000000004789c */ /* 0x000fc40003f2e870 */
[----:B------:R-:W-:-:S04]  /*3a50*/  ULEA UR7, UR37, UR7, 0x18 ;  /* 0x0000000725077291 */ /* 0x000fc8000f8ec0ff */
[----:B------:R-:W3:Y:S01]  /*3a60*/  LDC R3, c[0x0][0xb0c] ;  /* 0x0002c300ff037b82 */ /* 0x000ee20000000800 */
[----:B------:R-:W-:Y:S02]  /*3a70*/  UIADD3 UR13, UPT, UPT, UR7, 0x68, URZ ;  /* 0x00000068070d7890 */ /* 0x000fe4000fffe0ff */
[----:B--2---:R-:W-:Y:S02]  /*3a80*/  UISETP.NE.U32.AND UP2, UPT, UR8, URZ, UPT ;  /* 0x000000ff0800728c */ /* 0x004fe4000bf45070 */
[----:B------:R-:W-:Y:S02]  /*3a90*/  UIADD3 UR33, UPT, UPT, UR7, 0x50, URZ ;  /* 0x0000005007217890 */ /* 0x000fe4000fffe0ff */
[----:B----4-:R-:W-:Y:S01]  /*3aa0*/  UISETP.NE.U32.AND UP3, UPT, UR4, URZ, UPT ;  /* 0x000000ff0400728c */ /* 0x010fe2000bf65070 */
[----:B------:R-:W2:Y:S01]  /*3ab0*/  LDC R18, c[0x0][0xb20] ;  /* 0x0002c800ff127b82 */ /* 0x000ea20000000800 */
[----:B-1----:R-:W-:Y:S01]  /*3ac0*/  ISETP.NE.AND P1, PT, R0, 0x1, PT ;  /* 0x000000010000780c */ /* 0x002fe20003f25270 */
[----:B------:R-:W-:-:S02]  /*3ad0*/  UISETP.NE.AND.EX UP2, UPT, UR9, URZ, UPT, UP2 ;  /* 0x000000ff0900728c */ /* 0x000fc4000bf45320 */
[----:B------:R-:W-:Y:S02]  /*3ae0*/  UIADD3 UR25, UPT, UPT, UR7, 0x58, URZ ;  /* 0x0000005807197890 */ /* 0x000fe4000fffe0ff */
[----:B------:R-:W-:Y:S02]  /*3af0*/  UIADD3 UR17, UPT, UPT, UR7, 0x60, URZ ;  /* 0x0000006007117890 */ /* 0x000fe4000fffe0ff */
[----:B------:R-:W1:Y:S01]  /*3b00*/  LDC.64 R30, c[0x0][0x348] ;  /* 0x0000d200ff1e7b82 */ /* 0x000e620000000a00 */
[----:B------:R-:W-:Y:S02]  /*3b10*/  UPRMT UR13, UR37, 0x654, UR13 ;  /* 0x00000654250d7896 */ /* 0x000fe4000800000d */
[----:B------:R-:W-:-:S05]  /*3b20*/  UISETP.NE.AND.EX UP3, UPT, UR5, URZ, UPT, UP3 ;  /* 0x000000ff0500728c */ /* 0x000fca000bf65330 */
[----:B------:R-:W4:Y:S08]  /*3b30*/  LDC.64 R16, c[0x0][0xb10] ;  /* 0x0002c400ff107b82 */ /* 0x000f300000000a00 */
[----:B------:R-:W1:Y:S08]  /*3b40*/  LDC.64 R6, c[0x0][0xb18] ;  /* 0x0002c600ff067b82 */ /* 0x000e700000000a00 */
[----:B------:R-:W1:Y:S08]  /*3b50*/  LDC.64 R4, c[0x0][0xb28] ;  /* 0x0002ca00ff047b82 */ /* 0x000e700000000a00 */
[----:B--23--:R-:W1:Y:S02]  /*3b60*/  LDC R19, c[0x0][0x374] ;  /* 0x0000dd00ff137b82 */ /* 0x00ce640000000800 */
.L_x_79:
[C---:B------:R-:W-:Y:S02]  /*3b70*/  LEA R0, R28.reuse, UR7, 0x3 ;  /* 0x000000071c007c11 */ /* 0x040fe4000f8e18ff */
[----:B------:R-:W-:Y:S02]  /*3b80*/  SHF.L.U32 R2, R27, 0x1f, RZ ;  /* 0x0000001f1b027819 */ /* 0x000fe400000006ff */
[----:B------:R-:W-:Y:S02]  /*3b90*/  LEA R20, R28, UR7, 0x4 ;  /* 0x000000071c147c11 */ /* 0x000fe4000f8e20ff */
[----:B--2---:R-:W2:Y:S02]  /*3ba0*/  SYNCS.PHASECHK.TRANS64.TRYWAIT P0, [R0+URZ+0xa0], R2 ;  /* 0x0000a002000075a7 */ /* 0x004ea400080011ff */
[----:B--2---:R-:W-:Y:S05]  /*3bb0*/  @!P0 BRA `(.L_x_69) ;  /* 0x0000005800b48947 */ /* 0x004fea0003800000 */
.L_x_155:
[----:B------:R-:W-:Y:S01]  /*3bc0*/  ISETP.GE.AND P0, PT, R40, 0x1, PT ;  /* 0x000000012800780c */ /* 0x000fe20003f06270 */
[----:B------:R-:W3:Y:S01]  /*3bd0*/  LDS.128 R20, [R20+0x130] ;  /* 0x0001300014147984 */ /* 0x000ee20000000c00 */
[----:B--2---:R-:W-:Y:S01]  /*3be0*/  VIADD R0, R0, 0xb0 ;  /* 0x000000b000007836 */ /* 0x004fe20000000000 */
[----:B------:R-:W-:Y:S01]  /*3bf0*/  @!PT LDS RZ, [RZ] ;  /* 0x00000000fffff984 */ /* 0x000fe20000000800 */
[----:B------:R-:W-:Y:S01]  /*3c00*/  @!PT LDS RZ, [RZ] ;  /* 0x00000000fffff984 */ /* 0x000fe20000000800 */
[----:B------:R-:W-:Y:S01]  /*3c10*/  @!PT LDS RZ, [RZ] ;  /* 0x00000000fffff984 */ /* 0x000fe20000000800 */
[----:B------:R-:W-:Y:S01]  /*3c20*/  @!PT LDS RZ, [RZ] ;  /* 0x00000000fffff984 */ /* 0x000fe20000000800 */
[----:B------:R2:W-:Y:S06]  /*3c30*/  MEMBAR.ALL.CTA ;  /* 0x0000000000007992 */ /* 0x0005ec0000008000 */
[----:B--2---:R-:W2:Y:S01]  /*3c40*/  FENCE.VIEW.ASYNC.S ;  /* 0x00000000000073c6 */ /* 0x004ea20000000000 */
[----:B------:R-:W-:Y:S04]  /*3c50*/  PRMT R0, RZ, 0x654, R0 ;  /* 0x00000654ff007816 */ /* 0x000fe80000000000 */
[----:B--2---:R2:W-:Y:S01]  /*3c60*/  SYNCS.ARRIVE.TRANS64.RED.A1T0 RZ, [R0+URZ], RZ ;  /* 0x000000ff00ff79a7 */ /* 0x0045e200081004ff */
[----:B---3--:R-:W-:Y:S11]  /*3c70*/  LOP3.LUT P3, RZ, R22, 0x1, RZ, 0xc0, !PT ;  /* 0x0000000116ff7812 */ /* 0x008ff6000786c0ff */
[----:B------:R-:W-:Y:S02]  /*3c80*/  @!UPT UIADD3 URZ, UPT, UPT, URZ, URZ, URZ ;  /* 0x000000fffffff290 */ /* 0x000fe4000fffe0ff */
[----:B------:R-:W-:Y:S02]  /*3c90*/  @P3 MOV R11, R20 ;  /* 0x00000014000b3202 */ /* 0x000fe40000000f00 */
[----:B------:R-:W-:Y:S01]  /*3ca0*/  @P3 LOP3.LUT R10, R21, 0xffff, RZ, 0xc0, !PT ;  /* 0x0000ffff150a3812 */ /* 0x000fe200078ec0ff */
[----:B--2---:R-:W-:Y:S06]  /*3cb0*/  @!P0 BRA `(.L_x_70) ;  /* 0x0000000000a48947 */ /* 0x004fec0003800000 */
[-C--:B-1----:R-:W-:Y:S01]  /*3cc0*/  IMAD.HI.U32 R0, R19, R7.reuse, RZ ;  /* 0x0000000713007227 */ /* 0x082fe200078e00ff */
[----:B------:R-:W-:Y:S02]  /*3cd0*/  ISETP.NE.AND P0, PT, R6, 0x1, PT ;  /* 0x000000010600780c */ /* 0x000fe40003f05270 */
[----:B------:R-:W-:Y:S01]  /*3ce0*/  ISETP.NE.AND P2, PT, R40, 0x1, PT ;  /* 0x000000012800780c */ /* 0x000fe20003f45270 */
[----:B----4-:R-:W-:Y:S01]  /*3cf0*/  IMAD.HI.U32 R9, R24, R16, RZ ;  /* 0x0000001018097227 */ /* 0x010fe200078e00ff */
[----:B------:R-:W-:Y:S02]  /*3d00*/  SHF.R.U32.HI R0, RZ, R18, R0 ;  /* 0x00000012ff007219 */ /* 0x000fe40000011600 */
[----:B------:R-:W-:Y:S01]  /*3d10*/  ISETP.NE.AND P4, PT, R3, 0x1, PT ;  /* 0x000000010300780c */ /* 0x000fe20003f85270 */
[----:B------:R-:W-:Y:S01]  /*3d20*/  IMAD.HI.U32 R13, R10, R7, RZ ;  /* 0x000000070a0d7227 */ /* 0x000fe200078e00ff */
[----:B------:R-:W-:Y:S02]  /*3d30*/  SHF.R.U32.HI R9, RZ, R17, R9 ;  /* 0x00000011ff097219 */ /* 0x000fe40000011609 */
[----:B------:R-:W-:Y:S01]  /*3d40*/  SEL R0, R19, R0, !P0 ;  /* 0x0000000013007207 */ /* 0x000fe20004000000 */
[----:B------:R-:W-:Y:S01]  /*3d50*/  IMAD.HI.U32 R12, R11, R16, RZ ;  /* 0x000000100b0c7227 */ /* 0x000fe200078e00ff */
[----:B------:R-:W-:Y:S03]  /*3d60*/  SEL R9, R24, R9, !P4 ;  /* 0x0000000918097207 */ /* 0x000fe60006000000 */
[-C--:B------:R-:W-:Y:S01]  /*3d70*/  IMAD.HI.U32 R8, R0, R4.reuse, RZ ;  /* 0x0000000400087227 */ /* 0x080fe200078e00ff */
[----:B------:R-:W-:Y:S03]  /*3d80*/  SHF.R.U32.HI R12, RZ, R17, R12 ;  /* 0x00000011ff0c7219 */ /* 0x000fe6000001160c */
[----:B------:R-:W-:Y:S01]  /*3d90*/  IMAD.HI.U32 R2, R9, R4, RZ ;  /* 0x0000000409027227 */ /* 0x000fe200078e00ff */
[-C--:B------:R-:W-:Y:S02]  /*3da0*/  @P2 SHF.R.U32.HI R0, RZ, R5.reuse, R8 ;  /* 0x00000005ff002219 */ /* 0x080fe40000011608 */
[----:B------:R-:W-:Y:S02]  /*3db0*/  SHF.R.U32.HI R8, RZ, R18, R13 ;  /* 0x00000012ff087219 */ /* 0x000fe4000001160d */
[----:B------:R-:W-:Y:S01]  /*3dc0*/  @P2 SHF.R.U32.HI R9, RZ, R5, R2 ;  /* 0x00000005ff092219 */ /* 0x000fe20000011602 */
[----:B------:R-:W-:Y:S01]  /*3dd0*/  IMAD R0, R40, R0, RZ ;  /* 0x0000000028007224 */ /* 0x000fe200078e02ff */
[----:B------:R-:W-:Y:S02]  /*3de0*/  SEL R8, R10, R8, !P0 ;  /* 0x000000080a087207 */ /* 0x000fe40004000000 */
[----:B------:R-:W-:Y:S01]  /*3df0*/  SEL R2, R11, R12, !P4 ;  /* 0x0000000c0b027207 */ /* 0x000fe20006000000 */
[----:B------:R-:W-:Y:S01]  /*3e00*/  IMAD R12, R40, R9, RZ ;  /* 0x00000009280c7224 */ /* 0x000fe200078e02ff */
[C---:B------:R-:W-:Y:S01]  /*3e10*/  ISETP.GE.AND P0, PT, R8.reuse, R0, PT ;  /* 0x000000000800720c */ /* 0x040fe20003f06270 */
[----:B------:R-:W-:Y:S03]  /*3e20*/  IMAD.HI.U32 R0, R8, R4, RZ ;  /* 0x0000000408007227 */ /* 0x000fe600078e00ff */
[----:B------:R-:W-:Y:S02]  /*3e30*/  ISETP.GE.OR P0, PT, R2, R12, P0 ;  /* 0x0000000c0200720c */ /* 0x000fe40000706670 */
[-C--:B------:R-:W-:Y:S04]  /*3e40*/  SHF.R.U32.HI R0, RZ, R5.reuse, R0 ;  /* 0x00000005ff007219 */ /* 0x080fe80000011600 */
[----:B------:R-:W-:Y:S05]  /*3e50*/  SEL R13, R8, R0, !P2 ;  /* 0x00000000080d7207 */ /* 0x000fea0005000000 */
[----:B------:R-:W-:Y:S02]  /*3e60*/  IMAD.MOV R12, RZ, RZ, -R13 ;  /* 0x000000ffff0c7224 */ /* 0x000fe400078e0a0d */
[----:B------:R-:W-:Y:S04]  /*3e70*/  @!P0 IMAD.HI.U32 R0, R2, R4, RZ ;  /* 0x0000000402008227 */ /* 0x000fe800078e00ff */
[----:B------:R-:W-:Y:S01]  /*3e80*/  IMAD R12, R40, R12, R8 ;  /* 0x0000000c280c7224 */ /* 0x000fe200078e0208 */
[----:B------:R-:W-:Y:S04]  /*3e90*/  @!P0 SHF.R.U32.HI R0, RZ, R5, R0 ;  /* 0x00000005ff008219 */ /* 0x000fe80000011600 */
[----:B------:R-:W-:Y:S04]  /*3ea0*/  @!P0 SEL R0, R2, R0, !P2 ;  /* 0x0000000002008207 */ /* 0x000fe80005000000 */
[----:B------:R-:W-:Y:S01]  /*3eb0*/  @!P0 IADD3 R13, PT, PT, R13, -R0, RZ ;  /* 0x800000000d0d8210 */ /* 0x000fe20007ffe0ff */
[----:B------:R-:W-:Y:S01]  /*3ec0*/  @!P0 IMAD R0, R9, R12, R0 ;  /* 0x0000000c09008224 */ /* 0x000fe200078e0200 */
[----:B------:R-:W-:Y:S01]  /*3ed0*/  IADD3 R9, PT, PT, -R8, RZ, RZ ;  /* 0x000000ff08097210 */ /* 0x000fe20007ffe1ff */
[--C-:B------:R-:W-:Y:S02]  /*3ee0*/  IMAD.MOV R12, RZ, RZ, -R2.reuse ;  /* 0x000000ffff0c7224 */ /* 0x100fe400078e0a02 */
[----:B------:R-:W-:Y:S02]  /*3ef0*/  @!P0 IMAD R8, R13, R40, R2 ;  /* 0x000000280d088224 */ /* 0x000fe400078e0202 */
[----:B------:R-:W-:Y:S02]  /*3f00*/  @!P0 IMAD.MOV.U32 R2, RZ, RZ, R0 ;  /* 0x000000ffff028224 */ /* 0x000fe400078e0000 */
[----:B------:R-:W-:Y:S02]  /*3f10*/  IMAD R11, R3, R12, R11 ;  /* 0x0000000c030b7224 */ /* 0x000fe400078e020b */
[----:B------:R-:W-:Y:S02]  /*3f20*/  IMAD R10, R6, R9, R10 ;  /* 0x00000009060a7224 */ /* 0x000fe400078e020a */
[----:B------:R-:W-:Y:S02]  /*3f30*/  IMAD R11, R2, R3, R11 ;  /* 0x00000003020b7224 */ /* 0x000fe400078e020b */
[----:B------:R-:W-:Y:S02]  /*3f40*/  IMAD R10, R8, R6, R10 ;  /* 0x00000006080a7224 */ /* 0x000fe400078e020a */
.L_x_70:
[----:B------:R-:W-:Y:S05]  /*3f50*/  BRA.U UP1, `(.L_x_71) ;  /* 0x0000000101107547 */ /* 0x000fea000b800000 */
[----:B------:R-:W-:Y:S04]  /*3f60*/  MOV R2, UR6 ;  /* 0x0000000600027c02 */ /* 0x000fe80008000f00 */
[----:B------:R-:W-:Y:S04]  /*3f70*/  SHF.L.U32 R2, R2, 0x1f, RZ ;  /* 0x0000001f02027819 */ /* 0x000fe800000006ff */
[----:B------:R-:W2:Y:S02]  /*3f80*/  SYNCS.PHASECHK.TRANS64.TRYWAIT P0, [UR7+0x98], R2 ;  /* 0x00009802ff0075a7 */ /* 0x000ea40008001107 */
[----:B--2---:R-:W-:Y:S05]  /*3f90*/  @!P0 BRA `(.L_x_72) ;  /* 0x0000005400d08947 */ /* 0x004fea0003800000 */
.L_x_71:
[----:B------:R-:W-:Y:S02]  /*3fa0*/  R2UR UR35, R15 ;  /* 0x000000000f2372ca */ /* 0x000fe400000e0000 */
[----:B------:R-:W-:Y:S02]  /*3fb0*/  R2UR UR34, R14 ;  /* 0x000000000e2272ca */ /* 0x000fe400000e0000 */
[----:B------:R-:W-:Y:S02]  /*3fc0*/  ISETP.NE.U32.AND P2, PT, RZ, UR4, PT ;  /* 0x00000004ff007c0c */ /* 0x000fe4000bf45070 */
[----:B------:R-:W-:Y:S02]  /*3fd0*/  SHF.L.U32 R14, R29, 0x1f, RZ ;  /* 0x0000001f1d0e7819 */ /* 0x000fe400000006ff */
[----:B------:R-:W-:Y:S05]  /*3fe0*/  ISETP.NE.AND.EX P2, PT, RZ, UR5, PT, P2 ;  /* 0x00000005ff007c0c */ /* 0x000fea000bf45320 */
[----:B------:R-:W-:Y:S02]  /*3ff0*/  USHF.L.U32 UR35, UR35, 0x6, URZ ;  /* 0x0000000623237899 */ /* 0x000fe400080006ff */
[----:B------:R-:W-:Y:S01]  /*4000*/  USHF.L.U32 UR34, UR34, 0x8, URZ ;  /* 0x0000000822227899 */ /* 0x000fe200080006ff */
[----:B------:R-:W-:Y:S11]  /*4010*/  BRA.U !UP3, `(.L_x_73) ;  /* 0x000000010b347547 */ /* 0x000ff6000b800000 */
[----:B------:R-:W-:Y:S01]  /*4020*/  UPLOP3.LUT UP0, UPT, UPT, UPT, UP2, 0x80, 0x8 ;  /* 0x000000000008789c */ /* 0x000fe20003f0f020 */
[----:B--2---:R-:W-:Y:S02]  /*4030*/  HFMA2 R0, -RZ, RZ, 0, 5.9604644775390625e-08 ;  /* 0x00000001ff007431 */ /* 0x004fe400000001ff */
[----:B------:R-:W-:Y:S03]  /*4040*/  IMAD.MOV.U32 R96, RZ, RZ, 0x1 ;  /* 0x00000001ff607424 */ /* 0x000fe600078e00ff */
[----:B------:R-:W-:Y:S05]  /*4050*/  PLOP3.LUT P0, PT, PT, PT, UP0, 0x80, 0x8 ;  /* 0x000000000008781c */ /* 0x000fea0003f0f008 */
[----:B------:R-:W2:Y:S01]  /*4060*/  @UP0 LDCU.64 UR10, c[0x0][0x888] ;  /* 0x00011100ff0a07ac */ /* 0x000ea20008000a00 */
[----:B------:R-:W-:Y:S07]  /*4070*/  @UP0 UIMAD UR8, UR36, UR4, URZ ;  /* 0x00000004240802a4 */ /* 0x000fee000f8e02ff */
[----:B------:R-:W-:Y:S01]  /*4080*/  @!P0 PRMT R96, R0, 0x7610, R96 ;  /* 0x0000761000608816 */ /* 0x000fe20000000060 */
[----:B--2---:R-:W-:Y:S03]  /*4090*/  @UP0 UIMAD.WIDE UR10, UR8, 0x4, UR10 ;  /* 0x00000004080a08a5 */ /* 0x004fe6000f8e020a */
[----:B------:R-:W2:Y:S03]  /*40a0*/  @!UP0 LDCU UR8, c[0x0][0x880] ;  /* 0x00011000ff0887ac */ /* 0x000ea60008000800 */
[----:B------:R-:W-:Y:S01]  /*40b0*/  IMAD.U32 R8, RZ, RZ, UR10 ;  /* 0x0000000aff087e24 */ /* 0x000fe2000f8e00ff */
[----:B------:R-:W-:Y:S05]  /*40c0*/  MOV R9, UR11 ;  /* 0x0000000b00097c02 */ /* 0x000fea0008000f00 */
[----:B-----5:R3:W5:Y:S02]  /*40d0*/  @P0 LDG.E R49, desc[UR46][R8.64] ;  /* 0x0000002e08310981 */ /* 0x020764000c1e1900 */
[----:B--23--:R-:W-:Y:S07]  /*40e0*/  @!P0 IMAD.U32 R49, RZ, RZ, UR8 ;  /* 0x00000008ff318e24 */ /* 0x00cfee000f8e00ff */
.L_x_73:
[----:B-----5:R-:W-:Y:S01]  /*40f0*/  @!P2 FSETP.EQ.AND P0, PT, R49, RZ, PT ;  /* 0x000000ff3100a20b */ /* 0x020fe20003f02000 */
[----:B------:R-:W-:Y:S01]  /*4100*/  @!UPT UIADD3 URZ, UPT, UPT, URZ, URZ, URZ ;  /* 0x000000fffffff290 */ /* 0x000fe2000fffe0ff */
[----:B------:R-:W-:Y:S11]  /*4110*/  @!P2 BRA `(.L_x_74) ;  /* 0x000000000014a947 */ /* 0x000ff60003800000 */
[----:B------:R-:W-:Y:S02]  /*4120*/  LOP3.LUT P2, RZ, R96, 0xff, RZ, 0xc0, !PT ;  /* 0x000000ff60ff7812 */ /* 0x000fe4000784c0ff */
[----:B------:R-:W-:Y:S04]  /*4130*/  PLOP3.LUT P0, PT, PT, PT, UP0, 0x80, 0x8 ;  /* 0x000000000008781c */ /* 0x000fe80003f0f008 */
[----:B------:R-:W-:Y:S07]  /*4140*/  PLOP3.LUT P0, PT, P0, PT, PT, 0x8, 0x80 ;  /* 0x000000000080781c */ /* 0x000fee000070e170 */
[----:B------:R-:W-:Y:S11]  /*4150*/  @P2 FSETP.EQ.AND P0, PT, R49, RZ, PT ;  /* 0x000000ff3100220b */ /* 0x000ff60003f02000 */
[----:B------:R-:W-:Y:S02]  /*4160*/  @!UPT UIADD3 URZ, UPT, UPT, URZ, URZ, URZ ;  /* 0x000000fffffff290 */ /* 0x000fe4000fffe0ff */
.L_x_74:
[----:B------:R-:W3:Y:S01]  /*4170*/  SYNCS.PHASECHK.TRANS64.TRYWAIT P2, [UR7+0x70], R14 ;  /* 0x0000700eff0075a7 */ /* 0x000ee20008041107 */
[----:B------:R-:W-:Y:S04]  /*4180*/  ELECT P4, URZ, PT ;  /* 0x0000000000ff782f */ /* 0x000fe80003880000 */
[----:B------:R-:W-:Y:S11]  /*4190*/  PLOP3.LUT P4, PT, P0, P4, PT, 0xf2, 0x2f ;  /* 0x00000000002f781c */ /* 0x000ff60000789e72 */
[----:B------:R-:W-:Y:S02]  /*41a0*/  @!UPT UIADD3 URZ, UPT, UPT, URZ, URZ, URZ ;  /* 0x000000fffffff290 */ /* 0x000fe4000fffe0ff */
[----:B-1----:R-:W-:Y:S05]  /*41b0*/  @!P4 IADD3 R8, P0, PT, R30, 0x580, RZ ;  /* 0x000005801e08c810 */ /* 0x002fea0007f1e0ff */
[----:B--2---:R-:W-:Y:S01]  /*41c0*/  @!P4 IMAD.X R2, RZ, RZ, R31, P0 ;  /* 0x000000ffff02c224 */ /* 0x004fe200000e061f */
[----:B---3--:R-:W-:Y:S07]  /*41d0*/  @!P2 BRA `(.L_x_75) ;  /* 0x000000540058a947 */ /* 0x008fee0003800000 */
.L_x_158:
[----:B------:R-:W-:Y:S01]  /*41e0*/  @!P4 R2UR UR8, R2 ;  /* 0x000000000208c2ca */ /* 0x000fe200000e0000 */
[----:B------:R-:W-:Y:S01]  /*41f0*/  VOTEU.ALL UP1, P4 ;  /* 0x0000000000ff7886 */ /* 0x000fe20002020000 */
[----:B------:R-:W-:Y:S01]  /*4200*/  @!P4 R2UR UR9, R8 ;  /* 0x000000000809c2ca */ /* 0x000fe200000e0000 */
[----:B-1----:R-:W-:Y:S01]  /*4210*/  @!P4 IMAD.MOV.U32 R0, RZ, RZ, 0x1000 ;  /* 0x00001000ff00c424 */ /* 0x002fe200078e00ff */
[----:B------:R-:W-:Y:S01]  /*4220*/  UMOV UR10, 0x0 ;  /* 0x00000000000a7882 */ /* 0x000fe20000000000 */
[----:B------:R-:W-:Y:S01]  /*4230*/  UMOV UR11, 0x10000000 ;  /* 0x10000000000b7882 */ /* 0x000fe20000000000 */
[----:B------:R-:W-:Y:S01]  /*4240*/  @!UP1 UIADD3 UR32, UPT, UPT, UR7, 0x200, URZ ;  /* 0x0000020007209890 */ /* 0x000fe2000fffe0ff */
[----:B------:R-:W-:Y:S06]  /*4250*/  VOTEU.ALL UP1, P4 ;  /* 0x0000000000ff7886 */ /* 0x000fec0002020000 */
[----:B------:R-:W-:Y:S01]  /*4260*/  IMAD.U32 R9, RZ, RZ, UR8 ;  /* 0x00000008ff097e24 */ /* 0x000fe2000f8e00ff */
[----:B------:R-:W-:Y:S01]  /*4270*/  UPRMT UR8, UR37, 0x654, UR33 ;  /* 0x0000065425087896 */ /* 0x000fe20008000021 */
[----:B------:R-:W-:Y:S03]  /*4280*/  IMAD.U32 R8, RZ, RZ, UR9 ;  /* 0x00000009ff087e24 */ /* 0x000fe6000f8e00ff */
[----:B------:R-:W-:Y:S02]  /*4290*/  @!P4 R2UR UR15, R9 ;  /* 0x00000000090fc2ca */ /* 0x000fe400000e0000 */
[----:B------:R-:W-:Y:S02]  /*42a0*/  @!P4 R2UR UR14, R8 ;  /* 0x00000000080ec2ca */ /* 0x000fe400000e0000 */
[----:B------:R-:W-:Y:S05]  /*42b0*/  @!P4 IADD3 R8, P0, PT, R30, 0x580, RZ ;  /* 0x000005801e08c810 */ /* 0x000fea0007f1e0ff */
[----:B------:R-:W-:Y:S06]  /*42c0*/  @!P4 IMAD.X R2, RZ, RZ, R31, P0 ;  /* 0x000000ffff02c224 */ /* 0x000fec00000e061f */
[----:B------:R1:W-:Y:S01]  /*42d0*/  @!UP1 UTMALDG.3D [UR32], [UR14], desc[UR10] ;  /* 0x00000a200e0095b4 */ /* 0x0003e20008011000 */
[----:B------:R1:W-:Y:S01]  /*42e0*/  @!P4 SYNCS.ARRIVE.TRANS64.RED.A0TR RZ, [UR7+0x50], R0 ;  /* 0x00005000ffffc9a7 */ /* 0x0003e20008300407 */
[----:B------:R-:W-:Y:S01]  /*42f0*/  SYNCS.ARRIVE.TRANS64.RED.A1T0 RZ, [UR8], RZ ;  /* 0x000000ffffff79a7 */ /* 0x000fe20008100408 */
[----:B------:R-:W2:Y:S02]  /*4300*/  SYNCS.PHASECHK.TRANS64.TRYWAIT P2, [UR7+0x78], R14 ;  /* 0x0000780eff0075a7 */ /* 0x000ea40008041107 */
[----:B-12---:R-:W-:Y:S05]  /*4310*/  @!P2 BRA `(.L_x_76) ;  /* 0x000000540020a947 */ /* 0x006fea0003800000 */
.L_x_160:
[----:B------:R-:W-:Y:S01]  /*4320*/  @!P4 R2UR UR8, R2 ;  /* 0x000000000208c2ca */ /* 0x000fe200000e0000 */
[----:B------:R-:W-:Y:S01]  /*4330*/  VOTEU.ALL UP1, P4 ;  /* 0x0000000000ff7886 */ /* 0x000fe20002020000 */
[----:B------:R-:W-:Y:S01]  /*4340*/  @!P4 R2UR UR9, R8 ;  /* 0x000000000809c2ca */ /* 0x000fe200000e0000 */
[----:B-1----:R-:W-:Y:S01]  /*4350*/  @!P4 IMAD.MOV.U32 R0, RZ, RZ, 0x1000 ;  /* 0x00001000ff00c424 */ /* 0x002fe200078e00ff */
[----:B------:R-:W-:Y:S01]  /*4360*/  UMOV UR10, 0x0 ;  /* 0x00000000000a7882 */ /* 0x000fe20000000000 */
[----:B------:R-:W-:Y:S01]  /*4370*/  UMOV UR11, 0x10000000 ;  /* 0x10000000000b7882 */ /* 0x000fe20000000000 */
[----:B------:R-:W-:Y:S02]  /*4380*/  @!UP1 UIADD3 UR26, UPT, UPT, UR34, 0x40, URZ ;  /* 0x00000040221a9890 */ /* 0x000fe4000fffe0ff */
[----:B------:R-:W-:Y:S01]  /*4390*/  @!UP1 UIADD3 UR24, UPT, UPT, UR7, 0x1200, URZ ;  /* 0x0000120007189890 */ /* 0x000fe2000fffe0ff */
[----:B------:R-:W-:Y:S01]  /*43a0*/  VOTEU.ALL UP1, P4 ;  /* 0x0000000000ff7886 */ /* 0x000fe20002020000 */
[----:B------:R-:W-:Y:S01]  /*43b0*/  UMOV UR27, UR35 ;  /* 0x00000023001b7c82 */ /* 0x000fe20008000000 */
[----:B------:R-:W-:Y:S02]  /*43c0*/  UMOV UR28, UR36 ;  /* 0x00000024001c7c82 */ /* 0x000fe40008000000 */
        /* <DEDUP_REMOVED lines=12> */
.L_x_162:
[----:B------:R-:W2:Y:S01]  /*4490*/  LDC.64 R12, c[0x0][0xb18] ;  /* 0x0002c600ff0c7b82 */ /* 0x000ea20000000a00 */
[----:B------:R-:W-:Y:S01]  /*44a0*/  @!P4 R2UR UR8, R2 ;  /* 0x000000000208c2ca */ /* 0x000fe200000e0000 */
[----:B------:R-:W-:Y:S01]  /*44b0*/  VOTEU.ALL UP1, P4 ;  /* 0x0000000000ff7886 */ /* 0x000fe20002020000 */
[----:B------:R-:W-:Y:S01]  /*44c0*/  @!P4 R2UR UR9, R8 ;  /* 0x000000000809c2ca */ /* 0x000fe200000e0000 */
[----:B-1----:R-:W-:Y:S01]  /*44d0*/  @!P4 IMAD.MOV.U32 R0, RZ, RZ, 0x1000 ;  /* 0x00001000ff00c424 */ /* 0x002fe200078e00ff */
[----:B------:R-:W-:Y:S03]  /*44e0*/  UMOV UR10, 0x0 ;  /* 0x00000000000a7882 */ /* 0x000fe60000000000 */
[----:B------:R-:W1:Y:S01]  /*44f0*/  @!P1 LDC R2, c[0x0][0xb0c] ;  /* 0x0002c300ff029b82 */ /* 0x000e620000000800 */
[----:B------:R-:W-:Y:S01]  /*4500*/  @!UP1 UIADD3 UR18, UPT, UPT, UR34, 0x80, URZ ;  /* 0x0000008022129890 */ /* 0x000fe2000fffe0ff */
[----:B------:R-:W-:Y:S01]  /*4510*/  @P3 SHF.R.U32.HI R26, RZ, 0x10, R21 ;  /* 0x00000010ff1a3819 */ /* 0x000fe20000011615 */
[----:B------:R-:W-:Y:S01]  /*4520*/  @!UP1 UIADD3 UR16, UPT, UPT, UR7, 0x2200, URZ ;  /* 0x0000220007109890 */ /* 0x000fe2000fffe0ff */
[----:B------:R-:W-:Y:S01]  /*4530*/  VIADD R28, R28, 0x1 ;  /* 0x000000011c1c7836 */ /* 0x000fe20000000000 */
[----:B------:R-:W-:Y:S01]  /*4540*/  VOTEU.ALL UP1, P4 ;  /* 0x0000000000ff7886 */ /* 0x000fe20002020000 */
[----:B------:R-:W-:Y:S01]  /*4550*/  UMOV UR11, 0x10000000 ;  /* 0x10000000000b7882 */ /* 0x000fe20000000000 */
[----:B------:R-:W-:Y:S01]  /*4560*/  UMOV UR19, UR35 ;  /* 0x0000002300137c82 */ /* 0x000fe20008000000 */
[----:B------:R-:W-:Y:S01]  /*4570*/  IMAD.U32 R9, RZ, RZ, UR8 ;  /* 0x00000008ff097e24 */ /* 0x000fe2000f8e00ff */
[----:B------:R-:W-:Y:S01]  /*4580*/  UMOV UR20, UR36 ;  /* 0x0000002400147c82 */ /* 0x000fe20008000000 */
[----:B------:R-:W-:Y:S01]  /*4590*/  IMAD.U32 R8, RZ, RZ, UR9 ;  /* 0x00000009ff087e24 */ /* 0x000fe2000f8e00ff */
[----:B------:R-:W-:Y:S02]  /*45a0*/  UPRMT UR8, UR37, 0x654, UR17 ;  /* 0x0000065425087896 */ /* 0x000fe40008000011 */
[----:B------:R-:W-:Y:S02]  /*45b0*/  @!P4 R2UR UR15, R9 ;  /* 0x00000000090fc2ca */ /* 0x000fe400000e0000 */
[----:B------:R-:W-:Y:S02]  /*45c0*/  @!P4 R2UR UR14, R8 ;  /* 0x00000000080ec2ca */ /* 0x000fe400000e0000 */
[----:B------:R-:W3:Y:S11]  /*45d0*/  LDC.64 R8, c[0x0][0xb10] ;  /* 0x0002c400ff087b82 */ /* 0x000ef60000000a00 */
[----:B------:R1:W-:Y:S01]  /*45e0*/  @!UP1 UTMALDG.3D [UR16], [UR14], desc[UR10] ;  /* 0x00000a100e0095b4 */ /* 0x0003e20008011000 */
[----:B------:R5:W-:Y:S01]  /*45f0*/  @!P4 SYNCS.ARRIVE.TRANS64.RED.A0TR RZ, [UR7+0x60], R0 ;  /* 0x00006000ffffc9a7 */ /* 0x000be20008300407 */
[C---:B---3--:R-:W-:Y:S01]  /*4600*/  @!P1 IMAD.HI.U32 R8, R11.reuse, R8, RZ ;  /* 0x000000080b089227 */ /* 0x048fe200078e00ff */
[----:B--2---:R-:W-:Y:S02]  /*4610*/  @!P1 ISETP.NE.AND P0, PT, R12, 0x1, PT ;  /* 0x000000010c00980c */ /* 0x004fe40003f05270 */
[----:B-1----:R-:W-:Y:S01]  /*4620*/  @!P1 ISETP.NE.AND P2, PT, R2, 0x1, PT ;  /* 0x000000010200980c */ /* 0x002fe20003f45270 */
[----:B------:R-:W-:Y:S01]  /*4630*/  SYNCS.ARRIVE.TRANS64.RED.A1T0 RZ, [UR8], RZ ;  /* 0x000000ffffff79a7 */ /* 0x000fe20008100408 */
[C---:B------:R-:W-:Y:S01]  /*4640*/  @!P1 IMAD.HI.U32 R13, R10.reuse, R13, RZ ;  /* 0x0000000d0a0d9227 */ /* 0x040fe200078e00ff */
[----:B------:R-:W-:Y:S04]  /*4650*/  @!P1 SHF.R.U32.HI R8, RZ, R9, R8 ;  /* 0x00000009ff089219 */ /* 0x000fe80000011608 */
[----:B------:R-:W-:Y:S01]  /*4660*/  @!P1 SEL R8, R11, R8, !P2 ;  /* 0x000000080b089207 */ /* 0x000fe20005000000 */
[----:B------:R-:W1:Y:S01]  /*4670*/  SYNCS.PHASECHK.TRANS64.TRYWAIT P5, [UR7+0x88], R14 ;  /* 0x0000880eff0075a7 */ /* 0x000e6200080a1107 */
[----:B-----5:R-:W2:Y:S02]  /*4680*/  @!P1 LDC R0, c[0x0][0xb20] ;  /* 0x0002c800ff009b82 */ /* 0x020ea40000000800 */
[----:B--2---:R-:W-:Y:S04]  /*4690*/  @!P1 SHF.R.U32.HI R0, RZ, R0, R13 ;  /* 0x00000000ff009219 */ /* 0x004fe8000001160d */
[----:B------:R-:W-:Y:S05]  /*46a0*/  @!P1 SEL R9, R10, R0, !P0 ;  /* 0x000000000a099207 */ /* 0x000fea0004000000 */
[----:B------:R-:W-:Y:S02]  /*46b0*/  @!P1 IMAD.IADD R0, R9, 0x1, -R8 ;  /* 0x0000000109009824 */ /* 0x000fe400078e0a08 */
[----:B------:R-:W-:Y:S02]  /*46c0*/  @!P1 IMAD.IADD R8, R8, 0x1, -R9 ;  /* 0x0000000108089824 */ /* 0x000fe400078e0a09 */
[----:B------:R-:W-:Y:S02]  /*46d0*/  @!P1 IMAD R11, R0, R2, R11 ;  /* 0x00000002000b9224 */ /* 0x000fe400078e020b */
[----:B------:R-:W-:Y:S01]  /*46e0*/  @!P1 IMAD R10, R8, R12, R10 ;  /* 0x0000000c080a9224 */ /* 0x000fe200078e020a */
[----:B-1----:R-:W-:Y:S06]  /*46f0*/  @!P5 BRA `(.L_x_78) ;  /* 0x000000500058d947 */ /* 0x002fec0003800000 */
.L_x_164:
[----:B------:R-:W-:Y:S01]  /*4700*/  @!P4 IADD3 R2, P0, PT, R30, 0x580, RZ ;  /* 0x000005801e02c810 */ /* 0x000fe20007f1e0ff */
[----:B------:R-:W-:Y:S01]  /*4710*/  VOTEU.ALL UP1, P4 ;  /* 0x0000000000ff7886 */ /* 0x000fe20002020000 */
[----:B------:R-:W-:Y:S01]  /*4720*/  UMOV UR18, 0x0 ;  /* 0x0000000000127882 */ /* 0x000fe20000000000 */
[----:B------:R-:W-:Y:S01]  /*4730*/  UMOV UR19, 0x10000000 ;  /* 0x1000000000137882 */ /* 0x000fe20000000000 */
[----:B------:R-:W-:Y:S01]  /*4740*/  @!P4 R2UR UR9, R2 ;  /* 0x000000000209c2ca */ /* 0x000fe200000e0000 */
[----:B-1----:R-:W-:Y:S01]  /*4750*/  @!P4 IMAD.X R0, RZ, RZ, R31, P0 ;  /* 0x000000ffff00c224 */ /* 0x002fe200000e061f */
[----:B------:R-:W-:Y:S01]  /*4760*/  @!UP1 UIADD3 UR10, UPT, UPT, UR34, 0xc0, URZ ;  /* 0x000000c0220a9890 */ /* 0x000fe2000fffe0ff */
[----:B------:R-:W-:Y:S01]  /*4770*/  ISETP.NE.AND P0, PT, R28, 0x2, PT ;  /* 0x000000021c00780c */ /* 0x000fe20003f05270 */
[----:B------:R-:W-:Y:S01]  /*4780*/  UMOV UR11, UR35 ;  /* 0x00000023000b7c82 */ /* 0x000fe20008000000 */
[----:B------:R-:W-:Y:S01]  /*4790*/  UMOV UR12, UR36 ;  /* 0x00000024000c7c82 */ /* 0x000fe20008000000 */
[----:B------:R-:W-:Y:S01]  /*47a0*/  @!P4 R2UR UR8, R0 ;  /* 0x000000000008c2ca */ /* 0x000fe200000e0000 */
[----:B------:R-:W-:Y:S01]  /*47b0*/  IMAD.IADD R14, R10, 0x1, R94 ;  /* 0x000000010a0e7824 */ /* 0x000fe200078e025e */
[----:B------:R-:W-:Y:S01]  /*47c0*/  @P3 R2UR UR36, R26 ;  /* 0x000000001a2432ca */ /* 0x000fe200000e0000 */
[----:B------:R-:W-:Y:S01]  /*47d0*/  IMAD.IADD R15, R11, 0x1, R95 ;  /* 0x000000010b0f7824 */ /* 0x000fe200078e025f */
[----:B------:R-:W-:Y:S02]  /*47e0*/  SEL R0, RZ, 0x1, P0 ;  /* 0x00000001ff007807 */ /* 0x000fe40000000000 */
[----:B------:R-:W-:Y:S01]  /*47f0*/  LOP3.LUT R29, R29, 0x1, RZ, 0x3c, !PT ;  /* 0x000000011d1d7812 */ /* 0x000fe200078e3cff */
[----:B------:R-:W-:Y:S01]  /*4800*/  IMAD.U32 R8, RZ, RZ, UR9 ;  /* 0x00000009ff087e24 */ /* 0x000fe2000f8e00ff */
[----:B------:R-:W-:Y:S01]  /*4810*/  @!UP1 UIADD3 UR9, UPT, UPT, UR7, 0x68, URZ ;  /* 0x0000006807099890 */ /* 0x000fe2000fffe0ff */
[----:B------:R-:W-:Y:S02]  /*4820*/  LOP3.LUT R27, R27, R0, RZ, 0x3c, !PT ;  /* 0x000000001b1b7212 */ /* 0x000fe400078e3cff */
[----:B------:R-:W-:Y:S02]  /*4830*/  SEL R28, R28, RZ, P0 ;  /* 0x000000ff1c1c7207 */ /* 0x000fe40000000000 */
[----:B------:R-:W-:Y:S01]  /*4840*/  IMAD.U32 R9, RZ, RZ, UR8 ;  /* 0x00000008ff097e24 */ /* 0x000fe2000f8e00ff */
[----:B------:R-:W-:Y:S01]  /*4850*/  @!P4 R2UR UR14, R8 ;  /* 0x00000000080ec2ca */ /* 0x000fe200000e0000 */
[----:B------:R-:W-:Y:S01]  /*4860*/  @!UP1 UIADD3 UR8, UPT, UPT, UR7, 0x3200, URZ ;  /* 0x0000320007089890 */ /* 0x000fe2000fffe0ff */
[----:B------:R-:W-:Y:S02]  /*4870*/  VOTEU.ALL UP1, P4 ;  /* 0x0000000000ff7886 */ /* 0x000fe40002020000 */
[----:B------:R-:W-:Y:S11]  /*4880*/  @!P4 R2UR UR15, R9 ;  /* 0x00000000090fc2ca */ /* 0x000ff600000e0000 */
[----:B------:R-:W-:Y:S02]  /*4890*/  @!UPT UIADD3 URZ, UPT, UPT, URZ, URZ, URZ ;  /* 0x000000fffffff290 */ /* 0x000fe4000fffe0ff */
[----:B------:R2:W-:Y:S01]  /*48a0*/  @!UP1 UTMALDG.3D [UR8], [UR14], desc[UR18] ;  /* 0x000012080e0095b4 */ /* 0x0005e20008011000 */
[----:B------:R2:W-:Y:S01]  /*48b0*/  @!P4 SYNCS.ARRIVE.TRANS64.RED.A0TR RZ, [UR7+0x68], R25 ;  /* 0x00006819ffffc9a7 */ /* 0x0005e20008300407 */
[----:B------:R-:W-:Y:S01]  /*48c0*/  UPLOP3.LUT UP1, UPT, UPT, UPT, UPT, 0x80, 0x8 ;  /* 0x000000000008789c */ /* 0x000fe20003f2f070 */
[----:B------:R-:W-:Y:S01]  /*48d0*/  SYNCS.ARRIVE.TRANS64.RED.A1T0 RZ, [UR13], RZ ;  /* 0x000000ffffff79a7 */ /* 0x000fe2000810040d */
[----:B------:R-:W-:Y:S09]  /*48e0*/  @P3 BRA `(.L_x_79) ;  /* 0xfffffff000a03947 */ /* 0x000ff2000383ffff */
[----:B------:R-:W-:-:S04]  /*48f0*/  SHF.L.U32 R2, R29, 0x1f, RZ ;  /* 0x0000001f1d027819 */ /* 0x000fc800000006ff */
[----:B------:R-:W1:Y:S02]  /*4900*/  SYNCS.PHASECHK.TRANS64.TRYWAIT P0, [UR7+0x70], R2 ;  /* 0x00007002ff0075a7 */ /* 0x000e640008001107 */
[----:B-1----:R-:W-:Y:S05]  /*4910*/  @!P0 BRA `(.L_x_80) ;  /* 0x0000004c00e88947 */ /* 0x002fea0003800000 */
.L_x_166:
[----:B------:R-:W3:Y:S02]  /*4920*/  SYNCS.PHASECHK.TRANS64.TRYWAIT P0, [UR7+0x78], R2 ;  /* 0x00007802ff0075a7 */ /* 0x000ee40008001107 */
[----:B---3--:R-:W-:Y:S05]  /*4930*/  @!P0 BRA `(.L_x_81) ;  /* 0x0000004c00f88947 */ /* 0x008fea0003800000 */
.L_x_168:
[----:B------:R-:W3:Y:S02]  /*4940*/  SYNCS.PHASECHK.TRANS64.TRYWAIT P0, [UR7+0x80], R2 ;  /* 0x00008002ff0075a7 */ /* 0x000ee40008001107 */
[----:B---3--:R-:W-:Y:S05]  /*4950*/  @!P0 BRA `(.L_x_82) ;  /* 0x0000005000088947 */ /* 0x008fea0003800000 */
.L_x_170:
[----:B-1----:R-:W-:-:S07]  /*4960*/  MOV R0, UR7 ;  /* 0x0000000700007c02 */ /* 0x002fce0008000f00 */
.L_x_83:
[----:B-1----:R-:W-:-:S04]  /*4970*/  SHF.L.U32 R2, R29, 0x1f, RZ ;  /* 0x0000001f1d027819 */ /* 0x002fc800000006ff */
[----:B------:R1:W3:Y:S03]  /*4980*/  SYNCS.PHASECHK.TRANS64.TRYWAIT P0, [R0+URZ+0x88], R2 ;  /* 0x00008802000075a7 */ /* 0x0002e600080011ff */
[----:B---3--:R-:W-:Y:S05]  /*4990*/  @!P0 NANOSLEEP.SYNCS 0x989680 ;  /* 0x009896800000895d */ /* 0x008fea0003900000 */
[----:B------:R-:W3:Y:S02]  /*49a0*/  @!P0 SYNCS.PHASECHK.TRANS64 P0, [R0+URZ+0x88], R2 ;  /* 0x00008802000085a7 */ /* 0x000ee400080010ff */
[----:B--23--:R-:W-:Y:S05]  /*49b0*/  @P0 EXIT ;  /* 0x000000000000094d */ /* 0x00cfea0003800000 */
[----:B------:R-:W-:Y:S05]  /*49c0*/  BRA `(.L_x_83) ;  /* 0xfffffffc00e87947 */ /* 0x000fea000383ffff */
.L_x_68:
[----:B------:R-:W-:-:S06]  /*49d0*/  UISETP.GE.AND UP1, UPT, UR8, 0x4, UPT ;  /* 0x000000040800788c */ /* 0x000fcc000bf26270 */
[----:B------:R-:W-:-:S13]  /*49e0*/  PLOP3.LUT P0, PT, PT, PT, UP1, 0x80, 0x8 ;  /* 0x000000000008781c */ /* 0x000fda0003f0f018 */
[----:B------:R-:W-:Y:S05]  /*49f0*/  @!P0 EXIT ;  /* 0x000000000000894d */ /* 0x000fea0003800000 */
[----:B------:R-:W-:Y:S01]  /*4a00*/  BAR.SYNC.DEFER_BLOCKING 0x6, 0xa0 ;  /* 0x0182800000007b1d */ /* 0x000fe20000010000 */
[C---:B------:R-:W-:Y:S01]  /*4a10*/  IMAD.SHL.U32 R3, R108.reuse, 0x40, RZ ;  /* 0x000000406c037824 */ /* 0x040fe200078e00ff */
[C---:B------:R-:W-:Y:S01]  /*4a20*/  LOP3.LUT R110, R108.reuse, 0x60, RZ, 0xc0, !PT ;  /* 0x000000606c6e7812 */ /* 0x040fe200078ec0ff */
[C---:B------:R-:W-:Y:S01]  /*4a30*/  IMAD.SHL.U32 R100, R108.reuse, 0x20, RZ ;  /* 0x000000206c647824 */ /* 0x040fe200078e00ff */
[----:B------:R-:W-:Y:S01]  /*4a40*/  CS2R R106, SRZ ;  /* 0x00000000006a7805 */ /* 0x000fe2000001ff00 */
[C---:B------:R-:W-:Y:S01]  /*4a50*/  IMAD.SHL.U32 R4, R108.reuse, 0x2, RZ ;  /* 0x000000026c047824 */ /* 0x040fe200078e00ff */
[----:B------:R-:W-:Y:S02]  /*4a60*/  UMOV UR49, 0x400 ;  /* 0x0000040000317882 */ /* 0x000fe40000000000 */
[----:B------:R-:W1:Y:S01]  /*4a70*/  LDC R99, c[0x0][0x370] ;  /* 0x0000dc00ff637b82 */ /* 0x000e620000000800 */
[----:B------:R-:W-:Y:S01]  /*4a80*/  ULEA UR49, UR37, UR49, 0x18 ;  /* 0x0000003125317291 */ /* 0x000fe2000f8ec0ff */
[----:B------:R-:W-:Y:S01]  /*4a90*/  LOP3.LUT R2, R3, 0x180, RZ, 0xc0, !PT ;  /* 0x0000018003027812 */ /* 0x000fe200078ec0ff */
[----:B------:R-:W-:Y:S01]  /*4aa0*/  IMAD.U32 R46, R108, 0x10000, RZ ;  /* 0x000100006c2e7824 */ /* 0x000fe200078e00ff */
[----:B------:R-:W-:Y:S01]  /*4ab0*/  LOP3.LUT R100, R100, 0xc00, RZ, 0xc0, !PT ;  /* 0x00000c0064647812 */ /* 0x000fe200078ec0ff */
[----:B------:R-:W-:Y:S01]  /*4ac0*/  UIADD3 UR4, UPT, UPT, UR49, 0x4200, URZ ;  /* 0x0000420031047890 */ /* 0x000fe2000fffe0ff */
[----:B------:R-:W-:Y:S01]  /*4ad0*/  LOP3.LUT R4, R2, 0x20, R4, 0xf8, !PT ;  /* 0x0000002002047812 */ /* 0x000fe200078ef804 */
[----:B------:R-:W-:Y:S01]  /*4ae0*/  IMAD.SHL.U32 R2, R108, 0x8, RZ ;  /* 0x000000086c027824 */ /* 0x000fe200078e00ff */
[----:B------:R-:W2:Y:S01]  /*4af0*/  LDC R42, c[0x0][0xb0c] ;  /* 0x0002c300ff2a7b82 */ /* 0x000ea20000000800 */
[----:B------:R-:W-:Y:S01]  /*4b00*/  LOP3.LUT R100, R100, 0x40, R3, 0xf8, !PT ;  /* 0x0000004064647812 */ /* 0x000fe200078ef803 */
[----:B------:R-:W-:Y:S01]  /*4b10*/  IMAD.MOV.U32 R45, RZ, RZ, RZ ;  /* 0x000000ffff2d7224 */ /* 0x000fe200078e00ff */
[----:B------:R-:W-:Y:S01]  /*4b20*/  LOP3.LUT R46, R46, 0x600000, RZ, 0xc0, !PT ;  /* 0x006000002e2e7812 */ /* 0x000fe200078ec0ff */
[----:B------:R-:W-:Y:S01]  /*4b30*/  IMAD.MOV.U32 R112, RZ, RZ, RZ ;  /* 0x000000ffff707224 */ /* 0x000fe200078e00ff */
[----:B------:R-:W-:-:S02]  /*4b40*/  LOP3.LUT R108, R108, 0x2, RZ, 0xc0, !PT ;  /* 0x000000026c6c7812 */ /* 0x000fc400078ec0ff */
[----:B------:R-:W-:Y:S02]  /*4b50*/  CS2R R104, SRZ ;  /* 0x0000000000687805 */ /* 0x000fe4000001ff00 */
[----:B------:R-:W-:Y:S01]  /*4b60*/  LOP3.LUT R2, R4, 0x30, R2, 0x78, !PT ;  /* 0x0000003004027812 */ /* 0x000fe200078e7802 */
[----:B------:R-:W4:Y:S01]  /*4b70*/  LDC R97, c[0x0][0xb20] ;  /* 0x0002c800ff617b82 */ /* 0x000f220000000800 */
[----:B------:R-:W3:Y:S01]  /*4b80*/  LDS R0, [UR49+0x150] ;  /* 0x00015031ff007984 */ /* 0x000ee20008000800 */
[----:B------:R-:W-:Y:S01]  /*4b90*/  LOP3.LUT R100, R100, 0x200, R3, 0xf8, !PT ;  /* 0x0000020064647812 */ /* 0x000fe200078ef803 */
[----:B------:R-:W-:Y:S01]  /*4ba0*/  IMAD.MOV R102, RZ, RZ, -R108 ;  /* 0x000000ffff667224 */ /* 0x000fe200078e0a6c */
[----:B------:R-:W1:Y:S01]  /*4bb0*/  LDCU.64 UR52, c[0x0][0x348] ;  /* 0x00006900ff3477ac */ /* 0x000e620008000a00 */
[----:B------:R-:W-:Y:S01]  /*4bc0*/  IMAD.U32 R109, RZ, RZ, UR4 ;  /* 0x00000004ff6d7e24 */ /* 0x000fe2000f8e00ff */
[----:B------:R-:W-:Y:S02]  /*4bd0*/  LOP3.LUT R100, R100, R2, RZ, 0xfc, !PT ;  /* 0x0000000264647212 */ /* 0x000fe400078efcff */
[----:B------:R-:W1:Y:S01]  /*4be0*/  LDC R41, c[0x0][0xb30] ;  /* 0x0002cc00ff297b82 */ /* 0x000e620000000800 */
[----:B------:R-:W1:Y:S01]  /*4bf0*/  LDCU.64 UR38, c[0x0][0x888] ;  /* 0x00011100ff2677ac */ /* 0x000e620008000a00 */
[----:B------:R-:W1:Y:S06]  /*4c00*/  LDCU.64 UR44, c[0x0][0x890] ;  /* 0x00011200ff2c77ac */ /* 0x000e6c0008000a00 */
[----:B------:R-:W1:Y:S01]  /*4c10*/  LDC.64 R92, c[0x0][0xb10] ;  /* 0x0002c400ff5c7b82 */ /* 0x000e620000000a00 */
[----:B------:R-:W-:-:S07]  /*4c20*/  UIADD3 UR48, UPT, UPT, UR49, 0x200, URZ ;  /* 0x0000020031307890 */ /* 0x000fce000fffe0ff */
[----:B------:R-:W1:Y:S08]  /*4c30*/  LDC.64 R38, c[0x0][0xb18] ;  /* 0x0002c600ff267b82 */ /* 0x000e700000000a00 */
[----:B------:R-:W1:Y:S08]  /*4c40*/  LDC.64 R36, c[0x0][0xb28] ;  /* 0x0002ca00ff247b82 */ /* 0x000e700000000a00 */
[----:B------:R-:W1:Y:S01]  /*4c50*/  LDC.64 R90, c[0x0][0x8b0] ;  /* 0x00022c00ff5a7b82 */ /* 0x000e620000000a00 */
[----:B---3--:R-:W-:-:S07]  /*4c60*/  IMAD.IADD R46, R0, 0x1, R46 ;  /* 0x00000001002e7824 */ /* 0x008fce00078e022e */
[----:B------:R-:W3:Y:S08]  /*4c70*/  LDC.64 R88, c[0x0][0x8a8] ;  /* 0x00022a00ff587b82 */ /* 0x000ef00000000a00 */
[----:B--2-4-:R-:W1:Y:S02]  /*4c80*/  LDC R98, c[0x0][0x374] ;  /* 0x0000dd00ff627b82 */ /* 0x014e640000000800 */
.L_x_125:
[----:B------:R-:W-:Y:S02]  /*4c90*/  LEA R0, R112, UR49, 0x3 ;  /* 0x0000003170007c11 */ /* 0x000fe4000f8e18ff */
[----:B------:R-:W-:Y:S02]  /*4ca0*/  SHF.L.U32 R2, R106, 0x1f, RZ ;  /* 0x0000001f6a027819 */ /* 0x000fe400000006ff */
[----:B------:R-:W-:Y:S02]  /*4cb0*/  LEA R16, R112, UR49, 0x4 ;  /* 0x0000003170107c11 */ /* 0x000fe4000f8e20ff */
[----:B------:R-:W2:Y:S02]  /*4cc0*/  SYNCS.PHASECHK.TRANS64.TRYWAIT P0, [R0+URZ+0xa0], R2 ;  /* 0x0000a002000075a7 */ /* 0x000ea400080011ff */
[----:B-12---:R-:W-:Y:S05]  /*4cd0*/  @!P0 BRA `(.L_x_84) ;  /* 0x0000004c00408947 */ /* 0x006fea0003800000 */
.L_x_171:
[----:B------:R-:W4:Y:S01]  /*4ce0*/  LDC.64 R10, c[0x0][0xb10] ;  /* 0x0002c400ff0a7b82 */ /* 0x000f220000000a00 */
[----:B------:R-:W3:Y:S01]  /*4cf0*/  LDS.128 R16, [R16+0x130] ;  /* 0x0001300010107984 */ /* 0x000ee20000000c00 */
[----:B-1----:R-:W-:Y:S01]  /*4d00*/  ISETP.NE.AND P1, PT, R41, 0x1, PT ;  /* 0x000000012900780c */ /* 0x002fe20003f25270 */
[----:B--2---:R-:W-:Y:S01]  /*4d10*/  VIADD R0, R0, 0xb0 ;  /* 0x000000b000007836 */ /* 0x004fe20000000000 */
[----:B------:R-:W-:Y:S04]  /*4d20*/  ISETP.GE.AND P0, PT, R40, 0x1, PT ;  /* 0x000000012800780c */ /* 0x000fe80003f06270 */
[----:B------:R-:W1:Y:S01]  /*4d30*/  LDC.64 R8, c[0x0][0xb18] ;  /* 0x0002c600ff087b82 */ /* 0x000e620000000a00 */
[----:B------:R-:W-:Y:S01]  /*4d40*/  PRMT R0, RZ, 0x654, R0 ;  /* 0x00000654ff007816 */ /* 0x000fe20000000000 */
[----:B------:R-:W-:Y:S01]  /*4d50*/  @!PT LDS RZ, [RZ] ;  /* 0x00000000fffff984 */ /* 0x000fe20000000800 */
[----:B------:R-:W-:Y:S01]  /*4d60*/  @!PT LDS RZ, [RZ] ;  /* 0x00000000fffff984 */ /* 0x000fe20000000800 */
[----:B------:R-:W-:Y:S01]  /*4d70*/  @!PT LDS RZ, [RZ] ;  /* 0x00000000fffff984 */ /* 0x000fe20000000800 */
[----:B------:R-:W-:Y:S01]  /*4d80*/  @!PT LDS RZ, [RZ] ;  /* 0x00000000fffff984 */ /* 0x000fe20000000800 */
[----:B------:R2:W-:Y:S06]  /*4d90*/  MEMBAR.ALL.CTA ;  /* 0x0000000000007992 */ /* 0x0005ec0000008000 */
[----:B--2---:R-:W2:Y:S01]  /*4da0*/  FENCE.VIEW.ASYNC.S ;  /* 0x00000000000073c6 */ /* 0x004ea20000000000 */
[----:B------:R-:W1:Y:S08]  /*4db0*/  @!P1 LDC R12, c[0x0][0xb20] ;  /* 0x0002c800ff0c9b82 */ /* 0x000e700000000800 */
[----:B------:R-:W1:Y:S01]  /*4dc0*/  @!P1 LDC R7, c[0x0][0xb0c] ;  /* 0x0002c300ff079b82 */ /* 0x000e620000000800 */
[----:B--2---:R2:W-:Y:S01]  /*4dd0*/  SYNCS.ARRIVE.TRANS64.RED.A1T0 RZ, [R0+URZ], RZ ;  /* 0x000000ff00ff79a7 */ /* 0x0045e200081004ff */
[----:B---3--:R-:W-:Y:S04]  /*4de0*/  LOP3.LUT P4, RZ, R18, 0x1, RZ, 0xc0, !PT ;  /* 0x0000000112ff7812 */ /* 0x008fe8000788c0ff */
[----:B------:R-:W-:Y:S09]  /*4df0*/  P2R R111, PR, RZ, 0x10 ;  /* 0x00000010ff6f7803 */ /* 0x000ff20000000000 */
[----:B------:R-:W-:Y:S02]  /*4e00*/  @P4 MOV R44, R16 ;  /* 0x00000010002c4202 */ /* 0x000fe40000000f00 */
[----:B------:R-:W-:Y:S01]  /*4e10*/  @P4 LOP3.LUT R43, R17, 0xffff, RZ, 0xc0, !PT ;  /* 0x0000ffff112b4812 */ /* 0x000fe200078ec0ff */
[----:B--2-4-:R-:W-:Y:S06]  /*4e20*/  @!P0 BRA `(.L_x_85) ;  /* 0x0000000000a48947 */ /* 0x014fec0003800000 */
[----:B------:R-:W-:Y:S01]  /*4e30*/  IMAD.HI.U32 R0, R98, R39, RZ ;  /* 0x0000002762007227 */ /* 0x000fe200078e00ff */
[----:B------:R-:W-:Y:S02]  /*4e40*/  ISETP.NE.AND P0, PT, R38, 0x1, PT ;  /* 0x000000012600780c */ /* 0x000fe40003f05270 */
[----:B------:R-:W-:Y:S01]  /*4e50*/  ISETP.NE.AND P2, PT, R40, 0x1, PT ;  /* 0x000000012800780c */ /* 0x000fe20003f45270 */
[----:B------:R-:W-:Y:S01]  /*4e60*/  IMAD.HI.U32 R4, R99, R92, RZ ;  /* 0x0000005c63047227 */ /* 0x000fe200078e00ff */
[----:B------:R-:W-:Y:S02]  /*4e70*/  SHF.R.U32.HI R0, RZ, R97, R0 ;  /* 0x00000061ff007219 */ /* 0x000fe40000011600 */
[----:B------:R-:W-:Y:S01]  /*4e80*/  ISETP.NE.AND P3, PT, R42, 0x1, PT ;  /* 0x000000012a00780c */ /* 0x000fe20003f65270 */
[----:B------:R-:W-:Y:S01]  /*4e90*/  IMAD.HI.U32 R6, R43, R39, RZ ;  /* 0x000000272b067227 */ /* 0x000fe200078e00ff */
[-C--:B------:R-:W-:Y:S02]  /*4ea0*/  SHF.R.U32.HI R4, RZ, R93.reuse, R4 ;  /* 0x0000005dff047219 */ /* 0x080fe40000011604 */
[----:B------:R-:W-:Y:S01]  /*4eb0*/  SEL R0, R98, R0, !P0 ;  /* 0x0000000062007207 */ /* 0x000fe20004000000 */
[----:B------:R-:W-:Y:S01]  /*4ec0*/  IMAD.HI.U32 R5, R44, R92, RZ ;  /* 0x0000005c2c057227 */ /* 0x000fe200078e00ff */
[----:B------:R-:W-:Y:S03]  /*4ed0*/  SEL R4, R99, R4, !P3 ;  /* 0x0000000463047207 */ /* 0x000fe60005800000 */
[-C--:B------:R-:W-:Y:S01]  /*4ee0*/  IMAD.HI.U32 R3, R0, R36.reuse, RZ ;  /* 0x0000002400037227 */ /* 0x080fe200078e00ff */
[----:B------:R-:W-:Y:S03]  /*4ef0*/  SHF.R.U32.HI R5, RZ, R93, R5 ;  /* 0x0000005dff057219 */ /* 0x000fe60000011605 */
[----:B------:R-:W-:Y:S01]  /*4f00*/  IMAD.HI.U32 R2, R4, R36, RZ ;  /* 0x0000002404027227 */ /* 0x000fe200078e00ff */
[----:B------:R-:W-:Y:S02]  /*4f10*/  @P2 SHF.R.U32.HI R0, RZ, R37, R3 ;  /* 0x00000025ff002219 */ /* 0x000fe40000011603 */
[----:B------:R-:W-:Y:S02]  /*4f20*/  SHF.R.U32.HI R3, RZ, R97, R6 ;  /* 0x00000061ff037219 */ /* 0x000fe40000011606 */
[----:B------:R-:W-:Y:S01]  /*4f30*/  @P2 SHF.R.U32.HI R4, RZ, R37, R2 ;  /* 0x00000025ff042219 */ /* 0x000fe20000011602 */
[----:B------:R-:W-:Y:S01]  /*4f40*/  IMAD R0, R40, R0, RZ ;  /* 0x0000000028007224 */ /* 0x000fe200078e02ff */
[----:B------:R-:W-:Y:S02]  /*4f50*/  SEL R3, R43, R3, !P0 ;  /* 0x000000032b037207 */ /* 0x000fe40004000000 */
[----:B------:R-:W-:Y:S01]  /*4f60*/  SEL R2, R44, R5, !P3 ;  /* 0x000000052c027207 */ /* 0x000fe20005800000 */
[----:B------:R-:W-:Y:S01]  /*4f70*/  IMAD R5, R40, R4, RZ ;  /* 0x0000000428057224 */ /* 0x000fe200078e02ff */
[C---:B------:R-:W-:Y:S01]  /*4f80*/  ISETP.GE.AND P0, PT, R3.reuse, R0, PT ;  /* 0x000000000300720c */ /* 0x040fe20003f06270 */
[C---:B------:R-:W-:Y:S03]  /*4f90*/  IMAD.HI.U32 R0, R3.reuse, R36, RZ ;  /* 0x0000002403007227 */ /* 0x040fe600078e00ff */
[C---:B------:R-:W-:Y:S02]  /*4fa0*/  ISETP.GE.OR P0, PT, R2.reuse, R5, P0 ;  /* 0x000000050200720c */ /* 0x040fe40000706670 */
[----:B------:R-:W-:Y:S04]  /*4fb0*/  SHF.R.U32.HI R0, RZ, R37, R0 ;  /* 0x00000025ff007219 */ /* 0x000fe80000011600 */
[C---:B------:R-:W-:Y:S05]  /*4fc0*/  SEL R6, R3.reuse, R0, !P2 ;  /* 0x0000000003067207 */ /* 0x040fea0005000000 */
        /* <DEDUP_REMOVED lines=14> */
[----:B------:R-:W-:Y:S07]  /*50b0*/  IMAD R43, R3, R38, R43 ;  /* 0x00000026032b7224 */ /* 0x000fee00078e022b */
.L_x_85:
[----:B-1----:R-:W-:Y:S01]  /*50c0*/  @!P1 ISETP.NE.AND P0, PT, R8, 0x1, PT ;  /* 0x000000010800980c */ /* 0x002fe20003f05270 */
[----:B------:R-:W-:Y:S01]  /*50d0*/  @!P1 IMAD.HI.U32 R0, R44, R10, RZ ;  /* 0x0000000a2c009227 */ /* 0x000fe200078e00ff */
[----:B------:R-:W-:Y:S01]  /*50e0*/  @!P1 ISETP.NE.AND P2, PT, R7, 0x1, PT ;  /* 0x000000010700980c */ /* 0x000fe20003f45270 */
[----:B------:R-:W-:Y:S01]  /*50f0*/  ULOP3.LUT UP0, URZ, UR48, 0x1b0, URZ, 0xc0, !UPT ;  /* 0x000001b030ff7892 */ /* 0x000fe2000f80c0ff */
[----:B------:R-:W-:Y:S01]  /*5100*/  R2UR UR42, R15 ;  /* 0x000000000f2a72ca */ /* 0x000fe200000e0000 */
[C---:B------:R-:W-:Y:S01]  /*5110*/  @!P1 IMAD.HI.U32 R2, R43.reuse, R9, RZ ;  /* 0x000000092b029227 */ /* 0x040fe200078e00ff */
[----:B------:R-:W-:Y:S02]  /*5120*/  @!P1 SHF.R.U32.HI R0, RZ, R11, R0 ;  /* 0x0000000bff009219 */ /* 0x000fe40000011600 */
[----:B------:R-:W-:Y:S01]  /*5130*/  R2UR UR41, R14 ;  /* 0x000000000e2972ca */ /* 0x000fe200000e0000 */
[----:B------:R-:W-:Y:S01]  /*5140*/  VIADD R112, R112, 0x1 ;  /* 0x0000000170707836 */ /* 0x000fe20000000000 */
[----:B------:R-:W-:Y:S02]  /*5150*/  @!P1 SHF.R.U32.HI R2, RZ, R12, R2 ;  /* 0x0000000cff029219 */ /* 0x000fe40000011602 */
[----:B------:R-:W-:Y:S02]  /*5160*/  @!P1 SEL R3, R44, R0, !P2 ;  /* 0x000000002c039207 */ /* 0x000fe40005000000 */
[----:B------:R-:W-:Y:S02]  /*5170*/  @!P1 SEL R2, R43, R2, !P0 ;  /* 0x000000022b029207 */ /* 0x000fe40004000000 */
[----:B------:R-:W-:Y:S01]  /*5180*/  @P4 SHF.R.U32.HI R103, RZ, 0x10, R17 ;  /* 0x00000010ff674819 */ /* 0x000fe20000011611 */
[----:B------:R-:W-:Y:S02]  /*5190*/  USHF.L.U32 UR42, UR42, 0x6, URZ ;  /* 0x000000062a2a7899 */ /* 0x000fe400080006ff */
[----:B------:R-:W-:Y:S02]  /*51a0*/  @!P1 IMAD.IADD R0, R2, 0x1, -R3 ;  /* 0x0000000102009824 */ /* 0x000fe400078e0a03 */
[----:B------:R-:W-:Y:S01]  /*51b0*/  @!P1 IMAD.IADD R2, R3, 0x1, -R2 ;  /* 0x0000000103029824 */ /* 0x000fe200078e0a02 */
[----:B------:R-:W-:Y:S01]  /*51c0*/  USHF.L.U32 UR41, UR41, 0x8, URZ ;  /* 0x0000000829297899 */ /* 0x000fe200080006ff */
[----:B------:R-:W-:Y:S02]  /*51d0*/  @!P1 IMAD R44, R0, R7, R44 ;  /* 0x00000007002c9224 */ /* 0x000fe400078e022c */
[----:B------:R-:W-:Y:S01]  /*51e0*/  @!P1 IMAD R43, R2, R8, R43 ;  /* 0x00000008022b9224 */ /* 0x000fe200078e022b */
[----:B------:R-:W-:Y:S08]  /*51f0*/  BRA.U !UP0, `(.L_x_86) ;  /* 0x0000000108407547 */ /* 0x000ff0000b800000 */
[----:B------:R-:W1:Y:S01]  /*5200*/  LDCU.64 UR8, c[0x4][0x88] ;  /* 0x01001100ff0877ac */ /* 0x000e620008000a00 */
[----:B------:R-:W-:Y:S01]  /*5210*/  MOV R3, 0x0 ;  /* 0x0000000000037802 */ /* 0x000fe20000000f00 */
[----:B------:R-:W-:Y:S02]  /*5220*/  HFMA2 R12, -RZ, RZ, 0, 5.9604644775390625e-08 ;  /* 0x00000001ff0c7431 */ /* 0x000fe400000001ff */
[----:B------:R-:W-:Y:S02]  /*5230*/  IMAD.MOV.U32 R8, RZ, RZ, 0x70 ;  /* 0x00000070ff087424 */ /* 0x000fe400078e00ff */
[----:B------:R-:W-:Y:S01]  /*5240*/  IMAD.MOV.U32 R13, RZ, RZ, RZ ;  /* 0x000000ffff0d7224 */ /* 0x000fe200078e00ff */
[----:B------:R-:W2:Y:S01]  /*5250*/  LDCU.64 UR6, c[0x4][0x90] ;  /* 0x01001200ff0677ac */ /* 0x000ea20008000a00 */
[----:B------:R-:W3:Y:S01]  /*5260*/  LDC.64 R2, c[0x4][R3] ;  /* 0x0100000003027b82 */ /* 0x000ee20000000a00 */
[----:B------:R-:W4:Y:S01]  /*5270*/  LDCU.64 UR4, c[0x4][0x8] ;  /* 0x01000100ff0477ac */ /* 0x000f220008000a00 */
[----:B-1----:R-:W-:Y:S01]  /*5280*/  MOV R5, UR9 ;  /* 0x0000000900057c02 */ /* 0x002fe20008000f00 */
[----:B------:R-:W-:Y:S01]  /*5290*/  IMAD.U32 R4, RZ, RZ, UR8 ;  /* 0x00000008ff047e24 */ /* 0x000fe2000f8e00ff */
[----:B--2---:R-:W-:Y:S01]  /*52a0*/  MOV R7, UR7 ;  /* 0x0000000700077c02 */ /* 0x004fe20008000f00 */
[----:B------:R-:W-:Y:S01]  /*52b0*/  IMAD.U32 R6, RZ, RZ, UR6 ;  /* 0x00000006ff067e24 */ /* 0x000fe2000f8e00ff */
[----:B----4-:R-:W-:Y:S01]  /*52c0*/  MOV R11, UR5 ;  /* 0x00000005000b7c02 */ /* 0x010fe20008000f00 */
[----:B------:R-:W-:Y:S02]  /*52d0*/  IMAD.U32 R10, RZ, RZ, UR4 ;  /* 0x00000004ff0a7e24 */ /* 0x000fe4000f8e00ff */
[----:B------:R-:W-:Y:S07]  /*52e0*/  LEPC R20, `(.L_x_86) ;  /* 0x000000001014794e */ /* 0x000fee0000000000 */
[----:B---3-5:R-:W-:Y:S05]  /*52f0*/  CALL.ABS.NOINC R2 ;  /* 0x0000000002007343 */ /* 0x028fea0003c00000 */
.L_x_86:
[----:B------:R-:W-:Y:S01]  /*5300*/  LOP3.LUT P0, RZ, R109, 0x1b0, RZ, 0xc0, !PT ;  /* 0x000001b06dff7812 */ /* 0x000fe2000780c0ff */
[----:B------:R-:W-:Y:S11]  /*5310*/  BSSY.RECONVERGENT B6, `(.L_x_87) ;  /* 0x0000013000067945 */ /* 0x000ff60003800200 */
[----:B------:R-:W-:Y:S01]  /*5320*/  @!UPT UIADD3 URZ, UPT, UPT, URZ, URZ, URZ ;  /* 0x000000fffffff290 */ /* 0x000fe2000fffe0ff */
[----:B------:R-:W-:Y:S05]  /*5330*/  @!P0 BRA `(.L_x_88) ;  /* 0x0000000000408947 */ /* 0x000fea0003800000 */
        /* <DEDUP_REMOVED lines=16> */
.L_x_88:
[----:B------:R-:W-:Y:S05]  /*5440*/  BSYNC.RECONVERGENT B6 ;  /* 0x0000000000067941 */ /* 0x000fea0003800200 */
.L_x_87:
[----:B------:R-:W-:Y:S01]  /*5450*/  ISETP.NE.U32.AND P4, PT, R90, RZ, PT ;  /* 0x000000ff5a00720c */ /* 0x000fe20003f85070 */
[----:B------:R-:W-:Y:S01]  /*5460*/  UISETP.NE.AND UP2, UPT, UR50, URZ, UPT ;  /* 0x000000ff3200728c */ /* 0x000fe2000bf45270 */
[----:B------:R-:W-:Y:S01]  /*5470*/  ISETP.NE.U32.AND P2, PT, RZ, UR38, PT ;  /* 0x00000026ff007c0c */ /* 0x000fe2000bf45070 */
[----:B------:R-:W-:Y:S01]  /*5480*/  UISETP.NE.U32.AND UP1, UPT, UR44, URZ, UPT ;  /* 0x000000ff2c00728c */ /* 0x000fe2000bf25070 */
[----:B------:R-:W-:Y:S01]  /*5490*/  ISETP.NE.AND.EX P4, PT, R91, RZ, PT, P4 ;  /* 0x000000ff5b00720c */ /* 0x000fe20003f85340 */
[----:B------:R-:W-:Y:S01]  /*54a0*/  UPLOP3.LUT UP0, UPT, UPT, UPT, UPT, 0x40, 0x4 ;  /* 0x000000000004789c */ /* 0x000fe20003f0e870 */
[----:B------:R-:W-:Y:S01]  /*54b0*/  ISETP.NE.AND.EX P2, PT, RZ, UR39, PT, P2 ;  /* 0x00000027ff007c0c */ /* 0x000fe2000bf45320 */
[----:B------:R-:W-:Y:S01]  /*54c0*/  UISETP.NE.AND.EX UP1, UPT, UR45, URZ, UPT, UP1 ;  /* 0x000000ff2d00728c */ /* 0x000fe2000bf25310 */
[----:B------:R-:W-:Y:S04]  /*54d0*/  PLOP3.LUT P1, PT, PT, PT, UP2, 0x80, 0x8 ;  /* 0x000000000008781c */ /* 0x000fe80003f2f028 */
[----:B------:R-:W-:Y:S06]  /*54e0*/  @UP2 UPLOP3.LUT UP0, UPT, UPT, UPT, UP1, 0x80, 0x8 ;  /* 0x000000000008289c */ /* 0x000fec0003f0f010 */
[----:B------:R-:W-:Y:S01]  /*54f0*/  PLOP3.LUT P0, PT, PT, PT, UP0, 0x80, 0x8 ;  /* 0x000000000008781c */ /* 0x000fe20003f0f008 */
[----:B------:R-:W-:Y:S01]  /*5500*/  @!UPT UIADD3 URZ, UPT, UPT, URZ, URZ, URZ ;  /* 0x000000fffffff290 */ /* 0x000fe2000fffe0ff */
[----:B------:R-:W-:Y:S11]  /*5510*/  BRA.U !UP1, `(.L_x_89) ;  /* 0x0000000109387547 */ /* 0x000ff6000b800000 */
[----:B------:R-:W-:Y:S01]  /*5520*/  UISETP.NE.U32.AND UP0, UPT, UR38, URZ, UPT ;  /* 0x000000ff2600728c */ /* 0x000fe2000bf05070 */
[----:B------:R-:W-:Y:S02]  /*5530*/  HFMA2 R0, -RZ, RZ, 0, 5.9604644775390625e-08 ;  /* 0x00000001ff007431 */ /* 0x000fe400000001ff */
[----:B------:R-:W-:Y:S01]  /*5540*/  IMAD.MOV.U32 R96, RZ, RZ, 0x1 ;  /* 0x00000001ff607424 */ /* 0x000fe200078e00ff */
[----:B------:R-:W-:Y:S06]  /*5550*/  UISETP.NE.AND.EX UP0, UPT, UR39, URZ, UPT, UP0 ;  /* 0x000000ff2700728c */ /* 0x000fec000bf05300 */
[----:B------:R-:W-:Y:S05]  /*5560*/  PLOP3.LUT P3, PT, PT, PT, UP0, 0x80, 0x8 ;  /* 0x000000000008781c */ /* 0x000fea0003f6f008 */
[----:B------:R-:W1:Y:S01]  /*5570*/  @UP0 LDCU.64 UR6, c[0x0][0x888] ;  /* 0x00011100ff0607ac */ /* 0x000e620008000a00 */
[----:B------:R-:W-:Y:S07]  /*5580*/  @UP0 UIMAD UR4, UR36, UR44, URZ ;  /* 0x0000002c240402a4 */ /* 0x000fee000f8e02ff */
[----:B------:R-:W-:Y:S01]  /*5590*/  @!P3 PRMT R96, R0, 0x7610, R96 ;  /* 0x000076100060b816 */ /* 0x000fe20000000060 */
[----:B-1----:R-:W-:Y:S03]  /*55a0*/  @UP0 UIMAD.WIDE UR6, UR4, 0x4, UR6 ;  /* 0x00000004040608a5 */ /* 0x002fe6000f8e0206 */
[----:B------:R-:W1:Y:S03]  /*55b0*/  @!UP0 LDCU UR4, c[0x0][0x880] ;  /* 0x00011000ff0487ac */ /* 0x000e660008000800 */
[----:B------:R-:W-:Y:S01]  /*55c0*/  IMAD.U32 R2, RZ, RZ, UR6 ;  /* 0x00000006ff027e24 */ /* 0x000fe2000f8e00ff */
[----:B------:R-:W-:Y:S05]  /*55d0*/  MOV R3, UR7 ;  /* 0x0000000700037c02 */ /* 0x000fea0008000f00 */
[----:B-----5:R2:W5:Y:S02]  /*55e0*/  @P3 LDG.E R49, desc[UR46][R2.64] ;  /* 0x0000002e02313981 */ /* 0x020564000c1e1900 */
[----:B-12---:R-:W-:Y:S02]  /*55f0*/  @!P3 IMAD.U32 R49, RZ, RZ, UR4 ;  /* 0x00000004ff31be24 */ /* 0x006fe4000f8e00ff */
.L_x_89:
[----:B------:R-:W-:Y:S05]  /*5600*/  @!P4 BRA `(.L_x_90) ;  /* 0x000000000020c947 */ /* 0x000fea0003800000 */
[----:B------:R-:W-:Y:S04]  /*5610*/  ISETP.NE.U32.AND P3, PT, R88, RZ, PT ;  /* 0x000000ff5800720c */ /* 0x000fe80003f65070 */
[----:B------:R-:W-:Y:S11]  /*5620*/  ISETP.NE.AND.EX P3, PT, R89, RZ, PT, P3 ;  /* 0x000000ff5900720c */ /* 0x000ff60003f65330 */
[----:B------:R-:W-:Y:S02]  /*5630*/  @!UPT UIADD3 URZ, UPT, UPT, URZ, URZ, URZ ;  /* 0x000000fffffff290 */ /* 0x000fe4000fffe0ff */
[----:B------:R-:W1:Y:S01]  /*5640*/  @P3 LDC.64 R2, c[0x0][0x8a8] ;  /* 0x00022a00ff023b82 */ /* 0x000e620000000a00 */
[----:B------:R-:W-:Y:S04]  /*5650*/  @P3 IMAD R0, R90, UR36, RZ ;  /* 0x000000245a003c24 */ /* 0x000fe8000f8e02ff */
[----:B-1----:R-:W-:Y:S05]  /*5660*/  @P3 IMAD.WIDE R2, R0, 0x4, R2 ;  /* 0x0000000400023825 */ /* 0x002fea00078e0202 */
[----:B-----5:R1:W5:Y:S02]  /*5670*/  @P3 LDG.E R47, desc[UR46][R2.64] ;  /* 0x0000002e022f3981 */ /* 0x020364000c1e1900 */
[----:B-1----:R-:W2:Y:S02]  /*5680*/  @!P3 LDC R47, c[0x0][0x8a0] ;  /* 0x00022800ff2fbb82 */ /* 0x002ea40000000800 */
.L_x_90:
[----:B-----5:R-:W-:Y:S01]  /*5690*/  FSETP.NEU.AND P4, PT, R49, RZ, PT ;  /* 0x000000ff3100720b */ /* 0x020fe20003f8d000 */
[----:B------:R-:W-:Y:S01]  /*56a0*/  BSSY B1, `(.L_x_91) ;  /* 0x0000042000017945 */ /* 0x000fe20003800000 */
[----:B------:R-:W-:Y:S01]  /*56b0*/  SEL R5, RZ, 0xffffffff, P2 ;  /* 0xffffffffff057807 */ /* 0x000fe20001000000 */
[----:B------:R-:W-:Y:S01]  /*56c0*/  IMAD.MOV.U32 R115, RZ, RZ, 0x1 ;  /* 0x00000001ff737424 */ /* 0x000fe200078e00ff */
[----:B------:R-:W-:Y:S02]  /*56d0*/  LOP3.LUT P3, RZ, R96, 0xff, RZ, 0xc0, !PT ;  /* 0x000000ff60ff7812 */ /* 0x000fe4000786c0ff */
[----:B------:R-:W-:Y:S02]  /*56e0*/  CS2R R86, SRZ ;  /* 0x0000000000567805 */ /* 0x000fe4000001ff00 */
[----:B------:R-:W-:Y:S02]  /*56f0*/  @P1 SEL R0, RZ, 0xffffffff, P4 ;  /* 0xffffffffff001807 */ /* 0x000fe40002000000 */
[----:B------:R-:W-:Y:S02]  /*5700*/  CS2R R84, SRZ ;  /* 0x0000000000547805 */ /* 0x000fe4000001ff00 */
[----:B------:R-:W-:Y:S02]  /*5710*/  LEA R2, R105, UR49, 0x3 ;  /* 0x0000003169027c11 */ /* 0x000fe4000f8e18ff */
[----:B------:R-:W-:Y:S02]  /*5720*/  CS2R R82, SRZ ;  /* 0x0000000000527805 */ /* 0x000fe4000001ff00 */
[----:B------:R-:W-:Y:S02]  /*5730*/  @P0 SEL R0, R5, R0, !P3 ;  /* 0x0000000005000207 */ /* 0x000fe40005800000 */
[----:B------:R-:W-:Y:S02]  /*5740*/  CS2R R80, SRZ ;  /* 0x0000000000507805 */ /* 0x000fe4000001ff00 */
[----:B------:R-:W-:Y:S02]  /*5750*/  LEA R113, R45, UR49, 0x3 ;  /* 0x000000312d717c11 */ /* 0x000fe4000f8e18ff */
[----:B------:R-:W-:Y:S02]  /*5760*/  @P1 LOP3.LUT R0, R0, 0x1, RZ, 0xc0, !PT ;  /* 0x0000000100001812 */ /* 0x000fe400078ec0ff */
[----:B------:R-:W-:Y:S02]  /*5770*/  SHF.L.U32 R3, R107, 0x1f, RZ ;  /* 0x0000001f6b037819 */ /* 0x000fe400000006ff */
[----:B------:R-:W-:Y:S02]  /*5780*/  ISETP.NE.U32.OR P6, PT, R0, 0x1, !P1 ;  /* 0x000000010000780c */ /* 0x000fe40004fc5470 */
[----:B------:R-:W-:Y:S02]  /*5790*/  PLOP3.LUT P2, PT, PT, PT, UP1, 0x80, 0x8 ;  /* 0x000000000008781c */ /* 0x000fe40003f4f018 */
[----:B------:R-:W-:Y:S02]  /*57a0*/  LEA.HI R48, R45, R45, RZ, 0x1 ;  /* 0x0000002d2d307211 */ /* 0x000fe400078f08ff */
[----:B------:R-:W-:Y:S02]  /*57b0*/  SEL R4, RZ, 0xffffffff, P4 ;  /* 0xffffffffff047807 */ /* 0x000fe40002000000 */
[----:B------:R-:W-:Y:S05]  /*57c0*/  P2R R118, PR, RZ, 0x40 ;  /* 0x00000040ff767803 */ /* 0x000fea0000000000 */
[----:B------:R-:W-:Y:S02]  /*57d0*/  @P6 SHF.L.U32 R0, R104, 0x1f, RZ ;  /* 0x0000001f68006819 */ /* 0x000fe400000006ff */
[----:B------:R-:W-:Y:S02]  /*57e0*/  @P2 SEL R4, R5, R4, !P3 ;  /* 0x0000000405042207 */ /* 0x000fe40005800000 */
[----:B------:R1:W3:Y:S02]  /*57f0*/  @P6 SYNCS.PHASECHK.TRANS64.TRYWAIT P1, [R2+URZ+0x50], R0 ;  /* 0x00005000020065a7 */ /* 0x0002e400080211ff */
[----:B------:R-:W-:Y:S04]  /*5800*/  LOP3.LUT R4, R4, 0x1, RZ, 0xc0, !PT ;  /* 0x0000000104047812 */ /* 0x000fe800078ec0ff */
[----:B------:R-:W-:Y:S04]  /*5810*/  ISETP.NE.U32.AND P5, PT, R4, 0x1, PT ;  /* 0x000000010400780c */ /* 0x000fe80003fa5070 */
[----:B------:R-:W-:Y:S01]  /*5820*/  P2R R116, PR, RZ, 0x20 ;  /* 0x00000020ff747803 */ /* 0x000fe20000000000 */
[----:B------:R4:W2:Y:S01]  /*5830*/  SYNCS.PHASECHK.TRANS64.TRYWAIT P0, [R113+URZ+0xc0], R3 ;  /* 0x0000c003710075a7 */ /* 0x0008a200080011ff */
[C---:B-1----:R-:W-:Y:S01]  /*5840*/  IMAD.SHL.U32 R0, R48.reuse, 0x80, RZ ;  /* 0x0000008030007824 */ /* 0x042fe200078e00ff */
[----:B------:R-:W-:Y:S04]  /*5850*/  LOP3.LUT R48, R48, 0xffe, RZ, 0xc0, !PT ;  /* 0x00000ffe30307812 */ /* 0x000fe800078ec0ff */
[----:B------:R-:W-:Y:S01]  /*5860*/  LOP3.LUT R0, R0, 0xffffff00, RZ, 0xc0, !PT ;  /* 0xffffff0000007812 */ /* 0x000fe200078ec0ff */
[----:B------:R-:W-:Y:S04]  /*5870*/  IMAD.IADD R48, R45, 0x1, -R48 ;  /* 0x000000012d307824 */ /* 0x000fe800078e0a30 */
[----:B------:R-:W-:Y:S04]  /*5880*/  IMAD.IADD R0, R46, 0x1, R0 ;  /* 0x000000012e007824 */ /* 0x000fe800078e0200 */
[----:B------:R-:W-:Y:S01]  /*5890*/  IMAD R48, R48, 0x100000, R0 ;  /* 0x0010000030307824 */ /* 0x000fe200078e0200 */
[----:B---3--:R-:W-:Y:S01]  /*58a0*/  @P6 SEL R115, RZ, 0x1, !P1 ;  /* 0x00000001ff736807 */ /* 0x008fe20004800000 */
[----:B----4-:R-:W-:Y:S06]  /*58b0*/  @!P6 BRA `(.L_x_92) ;  /* 0x000000000080e947 */ /* 0x010fec0003800000 */
[----:B------:R-:W-:Y:S01]  /*58c0*/  @P5 IMAD R5, R105, 0x1000, R100 ;  /* 0x0000100069055824 */ /* 0x000fe200078e0264 */
[----:B------:R-:W-:Y:S01]  /*58d0*/  ISETP.NE.AND P1, PT, R115, RZ, PT ;  /* 0x000000ff7300720c */ /* 0x000fe20003f25270 */
[----:B------:R-:W-:Y:S01]  /*58e0*/  BSSY B0, `(.L_x_93) ;  /* 0x000000b000007945 */ /* 0x000fe20003800000 */
[----:B------:R-:W-:Y:S01]  /*58f0*/  CS2R R82, SRZ ;  /* 0x0000000000527805 */ /* 0x000fe2000001ff00 */
[----:B------:R-:W-:Y:S01]  /*5900*/  @P5 VIADD R4, R5, UR49 ;  /* 0x0000003105045c36 */ /* 0x000fe20008000000 */
[----:B------:R-:W-:Y:S02]  /*5910*/  CS2R R80, SRZ ;  /* 0x0000000000507805 */ /* 0x000fe4000001ff00 */
[----:B------:R-:W-:Y:S02]  /*5920*/  CS2R R86, SRZ ;  /* 0x0000000000567805 */ /* 0x000fe4000001ff00 */
[----:B------:R-:W-:Y:S01]  /*5930*/  CS2R R84, SRZ ;  /* 0x0000000000547805 */ /* 0x000fe2000001ff00 */
[----:B------:R-:W-:Y:S04]  /*5940*/  @P5 IMAD R4, R108, -0x10, R4 ;  /* 0xfffffff06c045824 */ /* 0x000fe800078e0204 */
[----:B------:R-:W-:Y:S05]  /*5950*/  @P1 BRA `(.L_x_94) ;  /* 0x00000000000c1947 */ /* 0x000fea0003800000 */
[----:B------:R-:W-:Y:S04]  /*5960*/  SHF.L.U32 R0, R104, 0x1f, RZ ;  /* 0x0000001f68007819 */ /* 0x000fe800000006ff */
[----:B------:R-:W1:Y:S02]  /*5970*/  SYNCS.PHASECHK.TRANS64.TRYWAIT P1, [R2+URZ+0x50], R0 ;  /* 0x00005000020075a7 */ /* 0x000e6400080211ff */
[----:B-1----:R-:W-:Y:S05]  /*5980*/  @!P1 BRA `(.L_x_95) ;  /* 0x0000004000289947 */ /* 0x002fea0003800000 */
.L_x_94:
[----:B------:R-:W-:Y:S05]  /*5990*/  BSYNC B0 ;  /* 0x0000000000007941 */ /* 0x000fea0003800000 */
.L_x_93:
[----:B------:R-:W-:Y:S01]  /*59a0*/  ISETP.NE.AND P1, PT, R116, RZ, PT ;  /* 0x000000ff7400720c */ /* 0x000fe20003f25270 */
[----:B-1----:R-:W-:Y:S02]  /*59b0*/  VIADD R2, R2, 0x70 ;  /* 0x0000007002027836 */ /* 0x002fe40000000000 */
[----:B------:R-:W-:Y:S02]  /*59c0*/  IMAD.U32 R0, RZ, RZ, UR37 ;  /* 0x00000025ff007e24 */ /* 0x000fe4000f8e00ff */
[----:B------:R-:W-:Y:S03]  /*59d0*/  VIADD R105, R105, 0x1 ;  /* 0x0000000169697836 */ /* 0x000fe60000000000 */
[----:B------:R-:W-:Y:S05]  /*59e0*/  PRMT R0, R0, 0x654, R2 ;  /* 0x0000065400007816 */ /* 0x000fea0000000002 */
[----:B------:R1:W3:Y:S04]  /*59f0*/  @P1 LDS.128 R80, [R5+UR49+0x200] ;  /* 0x0002003105501984 */ /* 0x0002e80008000c00 */
[----:B------:R1:W4:Y:S01]  /*5a00*/  @P1 LDS.128 R84, [R4+0x210] ;  /* 0x0002100004541984 */ /* 0x0003220000000c00 */
[C---:B------:R-:W-:Y:S01]  /*5a10*/  ISETP.NE.AND P1, PT, R105.reuse, 0x4, PT ;  /* 0x000000046900780c */ /* 0x040fe20003f25270 */
[----:B------:R-:W-:Y:S01]  /*5a20*/  @!PT LDS RZ, [RZ] ;  /* 0x00000000fffff984 */ /* 0x000fe20000000800 */
[----:B------:R-:W-:Y:S01]  /*5a30*/  @!PT LDS RZ, [RZ] ;  /* 0x00000000fffff984 */ /* 0x000fe20000000800 */
[----:B------:R-:W-:Y:S01]  /*5a40*/  @!PT LDS RZ, [RZ] ;  /* 0x00000000fffff984 */ /* 0x000fe20000000800 */
[----:B------:R-:W-:Y:S01]  /*5a50*/  @!PT LDS RZ, [RZ] ;  /* 0x00000000fffff984 */ /* 0x000fe20000000800 */
[----:B------:R5:W-:Y:S06]  /*5a60*/  MEMBAR.ALL.CTA ;  /* 0x0000000000007992 */ /* 0x000bec0000008000 */
[----:B-----5:R-:W5:Y:S01]  /*5a70*/  FENCE.VIEW.ASYNC.S ;  /* 0x00000000000073c6 */ /* 0x020f620000000000 */
[----:B------:R-:W-:Y:S01]  /*5a80*/  SEL R105, R105, RZ, P1 ;  /* 0x000000ff69697207 */ /* 0x000fe20000800000 */
[----:B-----5:R5:W-:Y:S02]  /*5a90*/  SYNCS.ARRIVE.TRANS64.RED.A1T0 RZ, [R0+URZ], RZ ;  /* 0x000000ff00ff79a7 */ /* 0x020be400081004ff */
[----:B-----5:R-:W-:Y:S04]  /*5aa0*/  SEL R0, RZ, 0x1, P1 ;  /* 0x00000001ff007807 */ /* 0x020fe80000800000 */
[----:B-1-3--:R-:W-:Y:S02]  /*5ab0*/  LOP3.LUT R104, R104, R0, RZ, 0x3c, !PT ;  /* 0x0000000068687212 */ /* 0x00afe400078e3cff */
.L_x_92:
[----:B------:R-:W-:Y:S05]  /*5ac0*/  BSYNC B1 ;  /* 0x0000000000017941 */ /* 0x000fea0003800000 */
.L_x_91:
[----:B------:R-:W-:Y:S04]  /*5ad0*/  SHF.R.U32.HI R0, RZ, 0x15, R48 ;  /* 0x00000015ff007819 */ /* 0x000fe80000011630 */
[----:B------:R-:W-:Y:S01]  /*5ae0*/  LOP3.LUT P1, RZ, R0, 0x3, R101, 0x48, !PT ;  /* 0x0000000300ff7812 */ /* 0x000fe20007824865 */
[----:B------:R-:W-:Y:S01]  /*5af0*/  @!UPT UIADD3 URZ, UPT, UPT, URZ, URZ, URZ ;  /* 0x000000fffffff290 */ /* 0x000fe2000fffe0ff */
[----:B--2---:R-:W-:Y:S11]  /*5b00*/  @P0 BRA `(.L_x_96) ;  /* 0x0000000000080947 */ /* 0x004ff60003800000 */
[----:B------:R-:W1:Y:S02]  /*5b10*/  SYNCS.PHASECHK.TRANS64.TRYWAIT P0, [R113+URZ+0xc0], R3 ;  /* 0x0000c003710075a7 */ /* 0x000e6400080011ff */
[----:B-1----:R-:W-:Y:S05]  /*5b20*/  @!P0 BRA `(.L_x_97) ;  /* 0x0000003c00d48947 */ /* 0x002fea0003800000 */
.L_x_96:
[----:B------:R-:W-:Y:S05]  /*5b30*/  @!P1 BRA `(.L_x_98) ;  /* 0x0000000000409947 */ /* 0x000fea0003800000 */
[----:B------:R-:W2:Y:S01]  /*5b40*/  LDCU.64 UR8, c[0x4][0x78] ;  /* 0x01000f00ff0877ac */ /* 0x000ea20008000a00 */
[----:B-1----:R-:W-:Y:S01]  /*5b50*/  MOV R3, 0x0 ;  /* 0x0000000000037802 */ /* 0x002fe20000000f00 */
[----:B------:R-:W-:Y:S02]  /*5b60*/  HFMA2 R12, -RZ, RZ, 0, 5.9604644775390625e-08 ;  /* 0x00000001ff0c7431 */ /* 0x000fe400000001ff */
[----:B------:R-:W-:Y:S02]  /*5b70*/  IMAD.MOV.U32 R8, RZ, RZ, 0x192 ;  /* 0x00000192ff087424 */ /* 0x000fe400078e00ff */
[----:B------:R-:W-:Y:S01]  /*5b80*/  IMAD.MOV.U32 R13, RZ, RZ, RZ ;  /* 0x000000ffff0d7224 */ /* 0x000fe200078e00ff */
[----:B------:R-:W1:Y:S01]  /*5b90*/  LDCU.64 UR6, c[0x4][0x80] ;  /* 0x01001000ff0677ac */ /* 0x000e620008000a00 */
[----:B------:R-:W3:Y:S01]  /*5ba0*/  LDC.64 R2, c[0x4][R3] ;  /* 0x0100000003027b82 */ /* 0x000ee20000000a00 */
[----:B------:R-:W5:Y:S01]  /*5bb0*/  LDCU.64 UR4, c[0x4][0x18] ;  /* 0x01000300ff0477ac */ /* 0x000f620008000a00 */
[----:B--2---:R-:W-:Y:S01]  /*5bc0*/  MOV R5, UR9 ;  /* 0x0000000900057c02 */ /* 0x004fe20008000f00 */
[----:B------:R-:W-:Y:S01]  /*5bd0*/  IMAD.U32 R4, RZ, RZ, UR8 ;  /* 0x00000008ff047e24 */ /* 0x000fe2000f8e00ff */
[----:B-1----:R-:W-:Y:S01]  /*5be0*/  MOV R7, UR7 ;  /* 0x0000000700077c02 */ /* 0x002fe20008000f00 */
[----:B------:R-:W-:Y:S01]  /*5bf0*/  IMAD.U32 R6, RZ, RZ, UR6 ;  /* 0x00000006ff067e24 */ /* 0x000fe2000f8e00ff */
[----:B-----5:R-:W-:Y:S01]  /*5c00*/  MOV R11, UR5 ;  /* 0x00000005000b7c02 */ /* 0x020fe20008000f00 */
[----:B------:R-:W-:Y:S02]  /*5c10*/  IMAD.U32 R10, RZ, RZ, UR4 ;  /* 0x00000004ff0a7e24 */ /* 0x000fe4000f8e00ff */
[----:B------:R-:W-:Y:S07]  /*5c20*/  LEPC R20, `(.L_x_98) ;  /* 0x000000001014794e */ /* 0x000fee0000000000 */
[----:B---34-:R-:W-:Y:S05]  /*5c30*/  CALL.ABS.NOINC R2 ;  /* 0x0000000002007343 */ /* 0x018fea0003c00000 */
.L_x_98:
[----:B------:R-:W-:Y:S01]  /*5c40*/  F2FP.F16.E5M2.UNPACK_B R4, R81 ;  /* 0x00000051ff04723e */ /* 0x000fe200020004ff */
[----:B------:R-:W-:Y:S05]  /*5c50*/  WARPSYNC.ALL ;  /* 0x0000000000007948 */ /* 0x000fea0003800000 */
[----:B------:R-:W-:Y:S01]  /*5c60*/  R2UR UR4, R48 ;  /* 0x00000000300472ca */ /* 0x000fe200000e0000 */
[--C-:B------:R-:W-:Y:S01]  /*5c70*/  HADD2.F32 R53, -RZ, R4.reuse.H0_H0 ;  /* 0x20000004ff357230 */ /* 0x100fe20000004100 */
[-C--:B-1----:R-:W-:Y:S01]  /*5c80*/  F2FP.F16.E5M2.UNPACK_B R3, R80.reuse ;  /* 0x00000050ff03723e */ /* 0x082fe200020004ff */
[----:B------:R-:W-:Y:S01]  /*5c90*/  HADD2.F32 R54, -RZ, R4.H1_H1 ;  /* 0x30000004ff367230 */ /* 0x000fe20000004100 */
[----:B------:R-:W-:Y:S01]  /*5ca0*/  F2FP.F16.E5M2.UNPACK_B R0, R80.H1 ;  /* 0x00000050ff00723e */ /* 0x000fe200030004ff */
[----:B------:R-:W-:Y:S01]  /*5cb0*/  BSSY.RECONVERGENT B0, `(.L_x_99) ;  /* 0x0000099000007945 */ /* 0x000fe20003800200 */
[----:B------:R-:W-:Y:S01]  /*5cc0*/  F2FP.F16.E5M2.UNPACK_B R64, R83.H1 ;  /* 0x00000053ff40723e */ /* 0x000fe200030004ff */
[--C-:B------:R-:W-:Y:S01]  /*5cd0*/  HADD2.F32 R2, -RZ, R3.reuse.H0_H0 ;  /* 0x20000003ff027230 */ /* 0x100fe20000004100 */
[----:B----4-:R-:W-:Y:S01]  /*5ce0*/  F2FP.F16.E5M2.UNPACK_B R74, R86 ;  /* 0x00000056ff4a723e */ /* 0x010fe200020004ff */
[----:B------:R-:W-:Y:S01]  /*5cf0*/  HADD2.F32 R50, -RZ, R3.H1_H1 ;  /* 0x30000003ff327230 */ /* 0x000fe20000004100 */
[----:B------:R-:W-:Y:S01]  /*5d00*/  F2FP.F16.E5M2.UNPACK_B R3, R81.H1 ;  /* 0x00000051ff03723e */ /* 0x000fe200030004ff */
[--C-:B------:R-:W-:Y:S01]  /*5d10*/  HADD2.F32 R51, -RZ, R0.reuse.H0_H0 ;  /* 0x20000000ff337230 */ /* 0x100fe20000004100 */
[----:B------:R-:W-:Y:S01]  /*5d20*/  IADD3 R114, PT, PT, R100, UR49, RZ ;  /* 0x0000003164727c10 */ /* 0x000fe2000fffe0ff */
[----:B------:R-:W-:Y:S01]  /*5d30*/  HADD2.F32 R52, -RZ, R0.H1_H1 ;  /* 0x30000000ff347230 */ /* 0x000fe20000004100 */
[----:B------:R-:W-:Y:S01]  /*5d40*/  LDTM.16dp32bit_t0_t15.x32 R4, tmem[UR4] ;  /* 0x00000004000479ee */ /* 0x000fe20008a80000 */
[----:B------:R-:W1:Y:S01]  /*5d50*/  LDTM.16dp32bit_t16_t31.x32 R4, tmem[UR4+0x20] ;  /* 0x00002004000479ee */ /* 0x000e620008aa0000 */
[-C--:B------:R-:W-:Y:S01]  /*5d60*/  F2FP.F16.E5M2.UNPACK_B R0, R82.reuse ;  /* 0x00000052ff00723e */ /* 0x080fe200020004ff */
[--C-:B------:R-:W-:Y:S01]  /*5d70*/  HADD2.F32 R55, -RZ, R3.reuse.H0_H0 ;  /* 0x20000003ff377230 */ /* 0x100fe20000004100 */
[----:B------:R-:W-:Y:S01]  /*5d80*/  SHF.L.U32 R117, R102, 0x4, RZ ;  /* 0x0000000466757819 */ /* 0x000fe200000006ff */
[----:B------:R-:W-:Y:S01]  /*5d90*/  HADD2.F32 R56, -RZ, R3.H1_H1 ;  /* 0x30000003ff387230 */ /* 0x000fe20000004100 */
[----:B------:R-:W-:Y:S01]  /*5da0*/  F2FP.F16.E5M2.UNPACK_B R3, R82.H1 ;  /* 0x00000052ff03723e */ /* 0x000fe200030004ff */
[--C-:B------:R-:W-:Y:S01]  /*5db0*/  HADD2.F32 R57, -RZ, R0.reuse.H0_H0 ;  /* 0x20000000ff397230 */ /* 0x100fe20000004100 */
[----:B------:R-:W-:Y:S01]  /*5dc0*/  IADD3 R114, PT, PT, R114, R117, RZ ;  /* 0x0000007572727210 */ /* 0x000fe20007ffe0ff */
[----:B------:R-:W-:Y:S01]  /*5dd0*/  HADD2.F32 R58, -RZ, R0.H1_H1 ;  /* 0x30000000ff3a7230 */ /* 0x000fe20000004100 */
[----:B------:R-:W-:Y:S01]  /*5de0*/  F2FP.F16.E5M2.UNPACK_B R0, R83 ;  /* 0x00000053ff00723e */ /* 0x000fe200020004ff */
[--C-:B------:R-:W-:Y:S01]  /*5df0*/  HADD2.F32 R59, -RZ, R3.reuse.H0_H0 ;  /* 0x20000003ff3b7230 */ /* 0x100fe20000004100 */
[----:B------:R-:W-:Y:S01]  /*5e00*/  ISETP.NE.AND P0, PT, R110, RZ, PT ;  /* 0x000000ff6e00720c */ /* 0x000fe20003f05270 */
[----:B------:R-:W-:Y:S01]  /*5e10*/  HADD2.F32 R60, -RZ, R3.H1_H1 ;  /* 0x30000003ff3c7230 */ /* 0x000fe20000004100 */
[-C--:B------:R-:W-:Y:S01]  /*5e20*/  F2FP.F16.E5M2.UNPACK_B R3, R84.reuse ;  /* 0x00000054ff03723e */ /* 0x080fe200020004ff */
[--C-:B------:R-:W-:Y:S01]  /*5e30*/  HADD2.F32 R61, -RZ, R0.reuse.H0_H0 ;  /* 0x20000000ff3d7230 */ /* 0x100fe20000004100 */
[----:B------:R-:W-:Y:S01]  /*5e40*/  ISETP.NE.AND P6, PT, R118, RZ, PT ;  /* 0x000000ff7600720c */ /* 0x000fe20003fc5270 */
[----:B------:R-:W-:Y:S01]  /*5e50*/  HADD2.F32 R62, -RZ, R0.H1_H1 ;  /* 0x30000000ff3e7230 */ /* 0x000fe20000004100 */
[----:B------:R-:W-:Y:S01]  /*5e60*/  F2FP.F16.E5M2.UNPACK_B R0, R84.H1 ;  /* 0x00000054ff00723e */ /* 0x000fe200030004ff */
[--C-:B------:R-:W-:Y:S02]  /*5e70*/  HADD2.F32 R65, -RZ, R3.reuse.H0_H0 ;  /* 0x20000003ff417230 */ /* 0x100fe40000004100 */
[----:B------:R-:W-:Y:S01]  /*5e80*/  HADD2.F32 R66, -RZ, R3.H1_H1 ;  /* 0x30000003ff427230 */ /* 0x000fe20000004100 */
[-C--:B------:R-:W-:Y:S01]  /*5e90*/  F2FP.F16.E5M2.UNPACK_B R3, R85.reuse ;  /* 0x00000055ff03723e */ /* 0x080fe200020004ff */
[--C-:B------:R-:W-:Y:S02]  /*5ea0*/  HADD2.F32 R67, -RZ, R0.reuse.H0_H0 ;  /* 0x20000000ff437230 */ /* 0x100fe40000004100 */
[----:B------:R-:W-:Y:S01]  /*5eb0*/  HADD2.F32 R68, -RZ, R0.H1_H1 ;  /* 0x30000000ff447230 */ /* 0x000fe20000004100 */
[----:B------:R-:W-:Y:S01]  /*5ec0*/  F2FP.F16.E5M2.UNPACK_B R0, R85.H1 ;  /* 0x00000055ff00723e */ /* 0x000fe200030004ff */
[--C-:B------:R-:W-:Y:S02]  /*5ed0*/  HADD2.F32 R69, -RZ, R3.reuse.H0_H0 ;  /* 0x20000003ff457230 */ /* 0x100fe40000004100 */
[C---:B-1----:R-:W-:Y:S01]  /*5ee0*/  FMUL R7, R47.reuse, R7 ;  /* 0x000000072f077220 */ /* 0x042fe20000400000 */
[----:B------:R-:W-:Y:S01]  /*5ef0*/  HADD2.F32 R70, -RZ, R3.H1_H1 ;  /* 0x30000003ff467230 */ /* 0x000fe20000004100 */
[----:B------:R-:W-:Y:S01]  /*5f00*/  F2FP.F16.E5M2.UNPACK_B R3, R86.H1 ;  /* 0x00000056ff03723e */ /* 0x000fe200030004ff */
[--C-:B------:R-:W-:Y:S02]  /*5f10*/  HADD2.F32 R71, -RZ, R0.reuse.H0_H0 ;  /* 0x20000000ff477230 */ /* 0x100fe40000004100 */
[----:B------:R-:W-:Y:S02]  /*5f20*/  HADD2.F32 R72, -RZ, R0.H1_H1 ;  /* 0x30000000ff487230 */ /* 0x000fe40000004100 */
[----:B------:R-:W-:Y:S01]  /*5f30*/  FMUL R0, R47, R4 ;  /* 0x000000042f007220 */ /* 0x000fe20000400000 */
[--C-:B------:R-:W-:Y:S01]  /*5f40*/  HADD2.F32 R73, -RZ, R74.reuse.H0_H0 ;  /* 0x2000004aff497230 */ /* 0x100fe20000004100 */
[----:B------:R-:W-:Y:S01]  /*5f50*/  F2FP.F16.E5M2.UNPACK_B R4, R87 ;  /* 0x00000057ff04723e */ /* 0x000fe200020004ff */
[----:B------:R-:W-:Y:S02]  /*5f60*/  HADD2.F32 R74, -RZ, R74.H1_H1 ;  /* 0x3000004aff4a7230 */ /* 0x000fe40000004100 */
[----:B------:R-:W-:Y:S01]  /*5f70*/  FFMA R0, R49, R2, R0 ;  /* 0x0000000231007223 */ /* 0x000fe20000000000 */
[----:B------:R-:W-:Y:S01]  /*5f80*/  FMUL R2, R47, R5 ;  /* 0x000000052f027220 */ /* 0x000fe20000400000 */
[--C-:B------:R-:W-:Y:S01]  /*5f90*/  HADD2.F32 R75, -RZ, R3.reuse.H0_H0 ;  /* 0x20000003ff4b7230 */ /* 0x100fe20000004100 */
[----:B------:R-:W-:Y:S01]  /*5fa0*/  F2FP.F16.E5M2.UNPACK_B R5, R87.H1 ;  /* 0x00000057ff05723e */ /* 0x000fe200030004ff */
[----:B------:R-:W-:Y:S02]  /*5fb0*/  HADD2.F32 R76, -RZ, R3.H1_H1 ;  /* 0x30000003ff4c7230 */ /* 0x000fe40000004100 */
[----:B------:R-:W-:Y:S01]  /*5fc0*/  FFMA R2, R49, R50, R2 ;  /* 0x0000003231027223 */ /* 0x000fe20000000002 */
[--C-:B------:R-:W-:Y:S02]  /*5fd0*/  HADD2.F32 R50, -RZ, R4.reuse.H0_H0 ;  /* 0x20000004ff327230 */ /* 0x100fe40000004100 */
[C---:B------:R-:W-:Y:S01]  /*5fe0*/  FMUL R3, R47.reuse, R6 ;  /* 0x000000062f037220 */ /* 0x040fe20000400000 */
[--C-:B------:R-:W-:Y:S02]  /*5ff0*/  HADD2.F32 R77, -RZ, R5.reuse.H1_H1 ;  /* 0x30000005ff4d7230 */ /* 0x100fe40000004100 */
[C---:B------:R-:W-:Y:S01]  /*6000*/  FMUL R6, R47.reuse, R11 ;  /* 0x0000000b2f067220 */ /* 0x040fe20000400000 */
[----:B------:R-:W-:Y:S01]  /*6010*/  FMUL R11, R47, R16 ;  /* 0x000000102f0b7220 */ /* 0x000fe20000400000 */
[C---:B------:R-:W-:Y:S01]  /*6020*/  FFMA R3, R49.reuse, R51, R3 ;  /* 0x0000003331037223 */ /* 0x040fe20000000003 */
[----:B------:R-:W-:Y:S01]  /*6030*/  FFMA R7, R49, R52, R7 ;  /* 0x0000003431077223 */ /* 0x000fe20000000007 */
[----:B------:R-:W-:Y:S02]  /*6040*/  HADD2.F32 R51, -RZ, R4.H1_H1 ;  /* 0x30000004ff337230 */ /* 0x000fe40000004100 */
[C---:B------:R-:W-:Y:S01]  /*6050*/  FMUL R4, R47.reuse, R9 ;  /* 0x000000092f047220 */ /* 0x040fe20000400000 */
[----:B------:R-:W-:Y:S02]  /*6060*/  HADD2.F32 R52, -RZ, R5.H0_H0 ;  /* 0x20000005ff347230 */ /* 0x000fe40000004100 */
[----:B------:R-:W-:Y:S01]  /*6070*/  FMUL R16, R47, R21 ;  /* 0x000000152f107220 */ /* 0x000fe20000400000 */
[----:B------:R-:W-:Y:S01]  /*6080*/  F2FP.SATFINITE.E5M2.F32.PACK_AB_MERGE_C R78, R7, R3, RZ ;  /* 0x00000003074e723e */ /* 0x000fe200048060ff */
[C---:B------:R-:W-:Y:S01]  /*6090*/  FMUL R3, R47.reuse, R8 ;  /* 0x000000082f037220 */ /* 0x040fe20000400000 */
[C---:B------:R-:W-:Y:S01]  /*60a0*/  FMUL R7, R47.reuse, R12 ;  /* 0x0000000c2f077220 */ /* 0x040fe20000400000 */
[C---:B------:R-:W-:Y:S01]  /*60b0*/  FMUL R8, R47.reuse, R13 ;  /* 0x0000000d2f087220 */ /* 0x040fe20000400000 */
[----:B------:R-:W-:Y:S01]  /*60c0*/  FMUL R12, R47, R17 ;  /* 0x000000112f0c7220 */ /* 0x000fe20000400000 */
[C---:B------:R-:W-:Y:S01]  /*60d0*/  FFMA R3, R49.reuse, R53, R3 ;  /* 0x0000003531037223 */ /* 0x040fe20000000003 */
[----:B------:R-:W-:Y:S01]  /*60e0*/  FFMA R4, R49, R54, R4 ;  /* 0x0000003631047223 */ /* 0x000fe20000000004 */
[C---:B------:R-:W-:Y:S01]  /*60f0*/  FMUL R5, R47.reuse, R10 ;  /* 0x0000000a2f057220 */ /* 0x040fe20000400000 */
[C---:B------:R-:W-:Y:S01]  /*6100*/  FMUL R9, R47.reuse, R14 ;  /* 0x0000000e2f097220 */ /* 0x040fe20000400000 */
[C---:B------:R-:W-:Y:S01]  /*6110*/  FMUL R10, R47.reuse, R15 ;  /* 0x0000000f2f0a7220 */ /* 0x040fe20000400000 */
[----:B------:R-:W-:Y:S01]  /*6120*/  FMUL R15, R47, R20 ;  /* 0x000000142f0f7220 */ /* 0x000fe20000400000 */
[C---:B------:R-:W-:Y:S01]  /*6130*/  FFMA R5, R49.reuse, R55, R5 ;  /* 0x0000003731057223 */ /* 0x040fe20000000005 */
[C---:B------:R-:W-:Y:S01]  /*6140*/  FFMA R6, R49.reuse, R56, R6 ;  /* 0x0000003831067223 */ /* 0x040fe20000000006 */
[C---:B------:R-:W-:Y:S01]  /*6150*/  FFMA R7, R49.reuse, R57, R7 ;  /* 0x0000003931077223 */ /* 0x040fe20000000007 */
[C---:B------:R-:W-:Y:S01]  /*6160*/  FFMA R8, R49.reuse, R58, R8 ;  /* 0x0000003a31087223 */ /* 0x040fe20000000008 */
[--C-:B------:R-:W-:Y:S02]  /*6170*/  HADD2.F32 R63, -RZ, R64.reuse.H0_H0 ;  /* 0x20000040ff3f7230 */ /* 0x100fe40000004100 */
[C---:B------:R-:W-:Y:S01]  /*6180*/  FFMA R9, R49.reuse, R59, R9 ;  /* 0x0000003b31097223 */ /* 0x040fe20000000009 */
[----:B------:R-:W-:Y:S01]  /*6190*/  F2FP.SATFINITE.E5M2.F32.PACK_AB_MERGE_C R5, R6, R5, RZ ;  /* 0x000000050605723e */ /* 0x000fe200048060ff */
[C---:B------:R-:W-:Y:S01]  /*61a0*/  FFMA R10, R49.reuse, R60, R10 ;  /* 0x0000003c310a7223 */ /* 0x040fe2000000000a */
[C---:B------:R-:W-:Y:S01]  /*61b0*/  FFMA R11, R49.reuse, R61, R11 ;  /* 0x0000003d310b7223 */ /* 0x040fe2000000000b */
[----:B------:R-:W-:Y:S01]  /*61c0*/  FFMA R12, R49, R62, R12 ;  /* 0x0000003e310c7223 */ /* 0x000fe2000000000c */
[C---:B------:R-:W-:Y:S01]  /*61d0*/  FMUL R20, R47.reuse, R25 ;  /* 0x000000192f147220 */ /* 0x040fe20000400000 */
[C---:B------:R-:W-:Y:S01]  /*61e0*/  FMUL R25, R47.reuse, R30 ;  /* 0x0000001e2f197220 */ /* 0x040fe20000400000 */
[C---:B------:R-:W-:Y:S01]  /*61f0*/  FMUL R30, R47.reuse, R35 ;  /* 0x000000232f1e7220 */ /* 0x040fe20000400000 */
[----:B------:R-:W-:Y:S01]  /*6200*/  F2FP.SATFINITE.E5M2.F32.PACK_AB_MERGE_C R9, R10, R9, RZ ;  /* 0x000000090a09723e */ /* 0x000fe200048060ff */
[----:B------:R-:W-:Y:S02]  /*6210*/  HADD2.F32 R64, -RZ, R64.H1_H1 ;  /* 0x30000040ff407230 */ /* 0x000fe40000004100 */
[C---:B------:R-:W-:Y:S01]  /*6220*/  FMUL R13, R47.reuse, R18 ;  /* 0x000000122f0d7220 */ /* 0x040fe20000400000 */
[C---:B------:R-:W-:Y:S01]  /*6230*/  FMUL R14, R47.reuse, R19 ;  /* 0x000000132f0e7220 */ /* 0x040fe20000400000 */
[C---:B------:R-:W-:Y:S01]  /*6240*/  FMUL R17, R47.reuse, R22 ;  /* 0x000000162f117220 */ /* 0x040fe20000400000 */
[----:B------:R-:W-:Y:S01]  /*6250*/  FMUL R18, R47, R23 ;  /* 0x000000172f127220 */ /* 0x000fe20000400000 */
[C---:B------:R-:W-:Y:S01]  /*6260*/  FFMA R13, R49.reuse, R63, R13 ;  /* 0x0000003f310d7223 */ /* 0x040fe2000000000d */
[C---:B------:R-:W-:Y:S01]  /*6270*/  FFMA R14, R49.reuse, R64, R14 ;  /* 0x00000040310e7223 */ /* 0x040fe2000000000e */
[----:B------:R-:W-:Y:S01]  /*6280*/  FFMA R15, R49, R65, R15 ;  /* 0x00000041310f7223 */ /* 0x000fe2000000000f */
[----:B------:R-:W-:Y:S01]  /*6290*/  FMUL R19, R47, R24 ;  /* 0x000000182f137220 */ /* 0x000fe20000400000 */
[C---:B------:R-:W-:Y:S01]  /*62a0*/  FFMA R16, R49.reuse, R66, R16 ;  /* 0x0000004231107223 */ /* 0x040fe20000000010 */
[----:B------:R-:W-:Y:S01]  /*62b0*/  FFMA R17, R49, R67, R17 ;  /* 0x0000004331117223 */ /* 0x000fe20000000011 */
[----:B------:R-:W-:Y:S01]  /*62c0*/  F2FP.SATFINITE.E5M2.F32.PACK_AB_MERGE_C R13, R14, R13, RZ ;  /* 0x0000000d0e0d723e */ /* 0x000fe200048060ff */
[C---:B------:R-:W-:Y:S01]  /*62d0*/  FMUL R21, R47.reuse, R26 ;  /* 0x0000001a2f157220 */ /* 0x040fe20000400000 */
[----:B------:R-:W-:Y:S01]  /*62e0*/  FMUL R22, R47, R27 ;  /* 0x0000001b2f167220 */ /* 0x000fe20000400000 */
[C---:B------:R-:W-:Y:S01]  /*62f0*/  FFMA R18, R49.reuse, R68, R18 ;  /* 0x0000004431127223 */ /* 0x040fe20000000012 */
[----:B------:R-:W-:Y:S01]  /*6300*/  FFMA R19, R49, R69, R19 ;  /* 0x0000004531137223 */ /* 0x000fe20000000013 */
[----:B------:R-:W-:Y:S01]  /*6310*/  FMUL R23, R47, R28 ;  /* 0x0000001c2f177220 */ /* 0x000fe20000400000 */
[----:B------:R-:W-:Y:S01]  /*6320*/  FFMA R20, R49, R70, R20 ;  /* 0x0000004631147223 */ /* 0x000fe20000000014 */
[----:B------:R-:W-:Y:S01]  /*6330*/  FMUL R24, R47, R29 ;  /* 0x0000001d2f187220 */ /* 0x000fe20000400000 */
[C---:B------:R-:W-:Y:S01]  /*6340*/  FFMA R21, R49.reuse, R71, R21 ;  /* 0x0000004731157223 */ /* 0x040fe20000000015 */
[----:B------:R-:W-:Y:S01]  /*6350*/  FFMA R22, R49, R72, R22 ;  /* 0x0000004831167223 */ /* 0x000fe20000000016 */
[C---:B------:R-:W-:Y:S01]  /*6360*/  FMUL R26, R47.reuse, R31 ;  /* 0x0000001f2f1a7220 */ /* 0x040fe20000400000 */
[----:B------:R-:W-:Y:S01]  /*6370*/  FMUL R27, R47, R32 ;  /* 0x000000202f1b7220 */ /* 0x000fe20000400000 */
[----:B------:R-:W-:Y:S01]  /*6380*/  FFMA R23, R49, R73, R23 ;  /* 0x0000004931177223 */ /* 0x000fe20000000017 */
[----:B------:R-:W-:Y:S01]  /*6390*/  FMUL R28, R47, R33 ;  /* 0x000000212f1c7220 */ /* 0x000fe20000400000 */
[----:B------:R-:W-:Y:S01]  /*63a0*/  FFMA R24, R49, R74, R24 ;  /* 0x0000004a31187223 */ /* 0x000fe20000000018 */
[----:B------:R-:W-:Y:S01]  /*63b0*/  FMUL R29, R47, R34 ;  /* 0x000000222f1d7220 */ /* 0x000fe20000400000 */
[C---:B------:R-:W-:Y:S01]  /*63c0*/  FFMA R25, R49.reuse, R75, R25 ;  /* 0x0000004b31197223 */ /* 0x040fe20000000019 */
[C---:B------:R-:W-:Y:S01]  /*63d0*/  FFMA R26, R49.reuse, R76, R26 ;  /* 0x0000004c311a7223 */ /* 0x040fe2000000001a */
[C---:B------:R-:W-:Y:S01]  /*63e0*/  FFMA R27, R49.reuse, R50, R27 ;  /* 0x00000032311b7223 */ /* 0x040fe2000000001b */
[C---:B------:R-:W-:Y:S01]  /*63f0*/  FFMA R28, R49.reuse, R51, R28 ;  /* 0x00000033311c7223 */ /* 0x040fe2000000001c */
[----:B------:R-:W-:Y:S01]  /*6400*/  F2FP.SATFINITE.E5M2.F32.PACK_AB_MERGE_C R17, R18, R17, RZ ;  /* 0x000000111211723e */ /* 0x000fe200048060ff */
[C---:B------:R-:W-:Y:S01]  /*6410*/  FFMA R29, R49.reuse, R52, R29 ;  /* 0x00000034311d7223 */ /* 0x040fe2000000001d */
[----:B------:R-:W-:Y:S01]  /*6420*/  F2FP.SATFINITE.E5M2.F32.PACK_AB_MERGE_C R21, R22, R21, RZ ;  /* 0x000000151615723e */ /* 0x000fe200048060ff */
[----:B------:R-:W-:Y:S01]  /*6430*/  FFMA R30, R49, R77, R30 ;  /* 0x0000004d311e7223 */ /* 0x000fe2000000001e */
[----:B------:R-:W-:Y:S02]  /*6440*/  F2FP.SATFINITE.E5M2.F32.PACK_AB_MERGE_C R32, R2, R0, R78 ;  /* 0x000000000220723e */ /* 0x000fe4000480604e */
[----:B------:R-:W-:Y:S02]  /*6450*/  F2FP.SATFINITE.E5M2.F32.PACK_AB_MERGE_C R33, R4, R3, R5 ;  /* 0x000000030421723e */ /* 0x000fe40004806005 */
[----:B------:R-:W-:Y:S02]  /*6460*/  F2FP.SATFINITE.E5M2.F32.PACK_AB_MERGE_C R34, R8, R7, R9 ;  /* 0x000000070822723e */ /* 0x000fe40004806009 */
[----:B------:R-:W-:Y:S02]  /*6470*/  F2FP.SATFINITE.E5M2.F32.PACK_AB_MERGE_C R35, R12, R11, R13 ;  /* 0x0000000b0c23723e */ /* 0x000fe4000480600d */
[----:B------:R-:W-:Y:S02]  /*6480*/  F2FP.SATFINITE.E5M2.F32.PACK_AB_MERGE_C R16, R16, R15, R17 ;  /* 0x0000000f1010723e */ /* 0x000fe40004806011 */
[----:B------:R-:W-:Y:S01]  /*6490*/  F2FP.SATFINITE.E5M2.F32.PACK_AB_MERGE_C R17, R20, R19, R21 ;  /* 0x000000131411723e */ /* 0x000fe20004806015 */
[----:B------:R1:W-:Y:S01]  /*64a0*/  STS.128 [R100+UR49+0x4200], R32 ;  /* 0x0042002064007988 */ /* 0x0003e20008000c31 */
[----:B------:R-:W-:Y:S02]  /*64b0*/  F2FP.SATFINITE.E5M2.F32.PACK_AB_MERGE_C R18, R26, R25, RZ ;  /* 0x000000191a12723e */ /* 0x000fe400048060ff */
[----:B------:R-:W-:Y:S02]  /*64c0*/  F2FP.SATFINITE.E5M2.F32.PACK_AB_MERGE_C R19, R30, R29, RZ ;  /* 0x0000001d1e13723e */ /* 0x000fe400048060ff */
[----:B------:R-:W-:Y:S02]  /*64d0*/  F2FP.SATFINITE.E5M2.F32.PACK_AB_MERGE_C R18, R24, R23, R18 ;  /* 0x000000171812723e */ /* 0x000fe40004806012 */
[----:B------:R-:W-:Y:S02]  /*64e0*/  F2FP.SATFINITE.E5M2.F32.PACK_AB_MERGE_C R19, R28, R27, R19 ;  /* 0x0000001b1c13723e */ /* 0x000fe40004806013 */
[----:B------:R-:W-:Y:S02]  /*64f0*/  LEA R0, R105, UR49, 0x3 ;  /* 0x0000003169007c11 */ /* 0x000fe4000f8e18ff */
[----:B------:R-:W-:Y:S01]  /*6500*/  @P6 SHF.L.U32 R2, R104, 0x1f, RZ ;  /* 0x0000001f68026819 */ /* 0x000fe200000006ff */
[----:B------:R1:W-:Y:S01]  /*6510*/  STS.128 [R114+0x4210], R16 ;  /* 0x0042101072007388 */ /* 0x0003e20000000c00 */
[----:B------:R-:W-:Y:S01]  /*6520*/  @!PT LDS RZ, [RZ] ;  /* 0x00000000fffff984 */ /* 0x000fe20000000800 */
[----:B------:R-:W-:Y:S01]  /*6530*/  @!PT LDS RZ, [RZ] ;  /* 0x00000000fffff984 */ /* 0x000fe20000000800 */
[----:B------:R-:W-:Y:S01]  /*6540*/  @!PT LDS RZ, [RZ] ;  /* 0x00000000fffff984 */ /* 0x000fe20000000800 */
[----:B------:R-:W-:Y:S01]  /*6550*/  @!PT LDS RZ, [RZ] ;  /* 0x00000000fffff984 */ /* 0x000fe20000000800 */
[----:B------:R2:W-:Y:S07]  /*6560*/  MEMBAR.ALL.CTA ;  /* 0x0000000000007992 */ /* 0x0005ee0000008000 */
[----:B--2---:R-:W2:Y:S02]  /*6570*/  FENCE.VIEW.ASYNC.S ;  /* 0x00000000000073c6 */ /* 0x004ea40000000000 */
[----:B--2---:R-:W-:Y:S06]  /*6580*/  BAR.SYNC.DEFER_BLOCKING 0x1, 0x80 ;  /* 0x0042000000007b1d */ /* 0x004fec0000010000 */
[----:B------:R-:W-:Y:S05]  /*6590*/  @P0 BRA `(.L_x_100) ;  /* 0x0000000000280947 */ /* 0x000fea0003800000 */
[----:B------:R-:W-:Y:S02]  /*65a0*/  UIADD3 UR4, UPT, UPT, UR49, 0x4200, URZ ;  /* 0x0000420031047890 */ /* 0x000fe4000fffe0ff */
[----:B------:R-:W-:Y:S01]  /*65b0*/  UIADD3 UR6, UP0, UPT, UR52, 0x680, URZ ;  /* 0x0000068034067890 */ /* 0x000fe2000ff1e0ff */
[----:B------:R-:W-:Y:S03]  /*65c0*/  UMOV UR43, UR36 ;  /* 0x00000024002b7c82 */ /* 0x000fe60008000000 */
[----:B------:R-:W-:Y:S01]  /*65d0*/  MOV R109, UR4 ;  /* 0x00000004006d7c02 */ /* 0x000fe20008000f00 */
[----:B------:R-:W-:Y:S03]  /*65e0*/  UIADD3.X UR7, UPT, UPT, URZ, UR53, URZ, UP0, !UPT ;  /* 0x00000035ff077290 */ /* 0x000fe600087fe4ff */
[----:B------:R-:W-:Y:S11]  /*65f0*/  R2UR UR40, R109 ;  /* 0x000000006d2872ca */ /* 0x000ff600000e0000 */
[----:B------:R-:W-:Y:S02]  /*6600*/  @!UPT UIADD3 URZ, UPT, UPT, URZ, URZ, URZ ;  /* 0x000000fffffff290 */ /* 0x000fe4000fffe0ff */
[----:B------:R2:W-:Y:S01]  /*6610*/  UTMASTG.3D [UR40], [UR6] ;  /* 0x00000028060073b5 */ /* 0x0005e20008010000 */
[----:B------:R0:W-:Y:S01]  /*6620*/  UTMACMDFLUSH ;  /* 0x00000000000079b7 */ /* 0x0001e20000000000 */
[----:B--2---:R-:W-:Y:S04]  /*6630*/  DEPBAR.LE SB0, 0x1 ;  /* 0x000080400000791a */ /* 0x004fe80000000000 */
.L_x_100:
[----:B------:R-:W-:Y:S05]  /*6640*/  BSYNC.RECONVERGENT B0 ;  /* 0x0000000000007941 */ /* 0x000fea0003800200 */
.L_x_99:
[----:B------:R-:W-:Y:S06]  /*6650*/  BAR.SYNC.DEFER_BLOCKING 0x1, 0x80 ;  /* 0x0042000000007b1d */ /* 0x000fec0000010000 */
[----:B------:R-:W2:Y:S01]  /*6660*/  @P6 SYNCS.PHASECHK.TRANS64.TRYWAIT P0, [R0+URZ+0x50], R2 ;  /* 0x00005002000065a7 */ /* 0x000ea200080011ff */
[----:B------:R-:W-:Y:S01]  /*6670*/  BSSY B1, `(.L_x_101) ;  /* 0x0000021000017945 */ /* 0x000fe20003800000 */
[----:B--2---:R-:W-:Y:S03]  /*6680*/  @P6 SEL R115, RZ, 0x1, !P0 ;  /* 0x00000001ff736807 */ /* 0x004fe60004000000 */
[----:B------:R-:W-:Y:S05]  /*6690*/  @!P6 BRA `(.L_x_102) ;  /* 0x000000000078e947 */ /* 0x000fea0003800000 */
[----:B------:R-:W-:Y:S01]  /*66a0*/  ISETP.NE.AND P1, PT, R116, RZ, PT ;  /* 0x000000ff7400720c */ /* 0x000fe20003f25270 */
[----:B------:R-:W-:Y:S01]  /*66b0*/  BSSY B0, `(.L_x_103) ;  /* 0x0000009000007945 */ /* 0x000fe20003800000 */
[----:B------:R-:W-:Y:S11]  /*66c0*/  ISETP.NE.AND P0, PT, R115, RZ, PT ;  /* 0x000000ff7300720c */ /* 0x000ff60003f05270 */
[----:B------:R-:W-:Y:S05]  /*66d0*/  @P1 IMAD R2, R105, 0x1000, R100 ;  /* 0x0000100069021824 */ /* 0x000fea00078e0264 */
[----:B------:R-:W-:Y:S05]  /*66e0*/  @P1 IADD3 R4, PT, PT, R2, UR49, RZ ;  /* 0x0000003102041c10 */ /* 0x000fea000fffe0ff */
[----:B------:R-:W-:Y:S01]  /*66f0*/  @P1 IMAD.IADD R4, R4, 0x1, R117 ;  /* 0x0000000104041824 */ /* 0x000fe200078e0275 */
[----:B------:R-:W-:Y:S06]  /*6700*/  @P0 BRA `(.L_x_104) ;  /* 0x00000000000c0947 */ /* 0x000fec0003800000 */
[----:B------:R-:W-:Y:S04]  /*6710*/  SHF.L.U32 R3, R104, 0x1f, RZ ;  /* 0x0000001f68037819 */ /* 0x000fe800000006ff */
[----:B------:R-:W2:Y:S02]  /*6720*/  SYNCS.PHASECHK.TRANS64.TRYWAIT P0, [R0+URZ+0x50], R3 ;  /* 0x00005003000075a7 */ /* 0x000ea400080011ff */
[----:B--2---:R-:W-:Y:S05]  /*6730*/  @!P0 BRA `(.L_x_105) ;  /* 0x0000003000e48947 */ /* 0x004fea0003800000 */
.L_x_104:
[----:B------:R-:W-:Y:S05]  /*6740*/  BSYNC B0 ;  /* 0x0000000000007941 */ /* 0x000fea0003800000 */
.L_x_103:
[----:B------:R-:W-:Y:S01]  /*6750*/  ISETP.NE.AND P0, PT, R116, RZ, PT ;  /* 0x000000ff7400720c */ /* 0x000fe20003f05270 */
[----:B------:R-:W-:Y:S11]  /*6760*/  VIADD R105, R105, 0x1 ;  /* 0x0000000169697836 */ /* 0x000ff60000000000 */
[----:B------:R-:W-:Y:S01]  /*6770*/  @!UPT UIADD3 URZ, UPT, UPT, URZ, URZ, URZ ;  /* 0x000000fffffff290 */ /* 0x000fe2000fffe0ff */
[----:B------:R3:W4:Y:S04]  /*6780*/  @P0 LDS.128 R80, [R2+UR49+0x200] ;  /* 0x0002003102500984 */ /* 0x0007280008000c00 */
[----:B------:R1:W1:Y:S01]  /*6790*/  @P0 LDS.128 R84, [R4+0x210] ;  /* 0x0002100004540984 */ /* 0x0002620000000c00 */
        /* <DEDUP_REMOVED lines=8> */
[----:B---3--:R-:W-:Y:S02]  /*6820*/  VIADD R2, R0, 0x70 ;  /* 0x0000007000027836 */ /* 0x008fe40000000000 */
[----:B--2---:R-:W-:Y:S05]  /*6830*/  IMAD.U32 R0, RZ, RZ, UR37 ;  /* 0x00000025ff007e24 */ /* 0x004fea000f8e00ff */
[----:B------:R-:W-:Y:S04]  /*6840*/  PRMT R0, R0, 0x654, R2 ;  /* 0x0000065400007816 */ /* 0x000fe80000000002 */
[----:B-----5:R2:W-:Y:S02]  /*6850*/  SYNCS.ARRIVE.TRANS64.RED.A1T0 RZ, [R0+URZ], RZ ;  /* 0x000000ff00ff79a7 */ /* 0x0205e400081004ff */
[----:B--2---:R-:W-:Y:S04]  /*6860*/  SEL R0, RZ, 0x1, P0 ;  /* 0x00000001ff007807 */ /* 0x004fe80000000000 */
[----:B-1--4-:R-:W-:Y:S02]  /*6870*/  LOP3.LUT R104, R104, R0, RZ, 0x3c, !PT ;  /* 0x0000000068687212 */ /* 0x012fe400078e3cff */
.L_x_102:
[----:B------:R-:W-:Y:S05]  /*6880*/  BSYNC B1 ;  /* 0x0000000000017941 */ /* 0x000fea0003800000 */
.L_x_101:
[----:B------:R-:W-:Y:S05]  /*6890*/  VIADD R0, R48, 0x40 ;  /* 0x0000004030007836 */ /* 0x000fea0000000000 */
[----:B------:R-:W-:Y:S04]  /*68a0*/  SHF.R.U32.HI R0, RZ, 0x15, R0 ;  /* 0x00000015ff007819 */ /* 0x000fe80000011600 */
[----:B------:R-:W-:Y:S11]  /*68b0*/  LOP3.LUT P0, RZ, R0, 0x3, R101, 0x48, !PT ;  /* 0x0000000300ff7812 */ /* 0x000ff60007804865 */
[----:B------:R-:W-:Y:S02]  /*68c0*/  @!UPT UIADD3 URZ, UPT, UPT, URZ, URZ, URZ ;  /* 0x000000fffffff290 */ /* 0x000fe4000fffe0ff */
[----:B------:R-:W-:Y:S05]  /*68d0*/  @!P0 BRA `(.L_x_106) ;  /* 0x0000000000408947 */ /* 0x000fea0003800000 */
[----:B------:R-:W2:Y:S01]  /*68e0*/  LDCU.64 UR8, c[0x4][0x78] ;  /* 0x01000f00ff0877ac */ /* 0x000ea20008000a00 */
[----:B------:R-:W-:Y:S01]  /*68f0*/  MOV R3, 0x0 ;  /* 0x0000000000037802 */ /* 0x000fe20000000f00 */
[----:B------:R-:W-:Y:S02]  /*6900*/  HFMA2 R12, -RZ, RZ, 0, 5.9604644775390625e-08 ;  /* 0x00000001ff0c7431 */ /* 0x000fe400000001ff */
[----:B------:R-:W-:Y:S02]  /*6910*/  IMAD.MOV.U32 R8, RZ, RZ, 0x192 ;  /* 0x00000192ff087424 */ /* 0x000fe400078e00ff */
[----:B------:R-:W-:Y:S01]  /*6920*/  IMAD.MOV.U32 R13, RZ, RZ, RZ ;  /* 0x000000ffff0d7224 */ /* 0x000fe200078e00ff */
[----:B------:R-:W3:Y:S01]  /*6930*/  LDCU.64 UR6, c[0x4][0x80] ;  /* 0x01001000ff0677ac */ /* 0x000ee20008000a00 */
[----:B------:R-:W4:Y:S01]  /*6940*/  LDC.64 R2, c[0x4][R3] ;  /* 0x0100000003027b82 */ /* 0x000f220000000a00 */
[----:B------:R-:W5:Y:S01]  /*6950*/  LDCU.64 UR4, c[0x4][0x18] ;  /* 0x01000300ff0477ac */ /* 0x000f620008000a00 */
[----:B--2---:R-:W-:Y:S01]  /*6960*/  MOV R5, UR9 ;  /* 0x0000000900057c02 */ /* 0x004fe20008000f00 */
[----:B------:R-:W-:Y:S01]  /*6970*/  IMAD.U32 R4, RZ, RZ, UR8 ;  /* 0x00000008ff047e24 */ /* 0x000fe2000f8e00ff */
[----:B---3--:R-:W-:Y:S01]  /*6980*/  MOV R7, UR7 ;  /* 0x0000000700077c02 */ /* 0x008fe20008000f00 */
[----:B------:R-:W-:Y:S01]  /*6990*/  IMAD.U32 R6, RZ, RZ, UR6 ;  /* 0x00000006ff067e24 */ /* 0x000fe2000f8e00ff */
[----:B-----5:R-:W-:Y:S01]  /*69a0*/  MOV R11, UR5 ;  /* 0x00000005000b7c02 */ /* 0x020fe20008000f00 */
[----:B------:R-:W-:Y:S02]  /*69b0*/  IMAD.U32 R10, RZ, RZ, UR4 ;  /* 0x00000004ff0a7e24 */ /* 0x000fe4000f8e00ff */
[----:B------:R-:W-:Y:S07]  /*69c0*/  LEPC R20, `(.L_x_106) ;  /* 0x000000001014794e */ /* 0x000fee0000000000 */
[----:B-1--4-:R-:W-:Y:S05]  /*69d0*/  CALL.ABS.NOINC R2 ;  /* 0x0000000002007343 */ /* 0x012fea0003c00000 */
.L_x_106:
[-C--:B------:R-:W-:Y:S01]  /*69e0*/  F2FP.F16.E5M2.UNPACK_B R0, R81.reuse ;  /* 0x00000051ff00723e */ /* 0x080fe200020004ff */
[----:B------:R-:W-:Y:S05]  /*69f0*/  WARPSYNC.ALL ;  /* 0x0000000000007948 */ /* 0x000fea0003800000 */
[----:B------:R-:W-:Y:S01]  /*6a00*/  R2UR UR4, R48 ;  /* 0x00000000300472ca */ /* 0x000fe200000e0000 */
[--C-:B------:R-:W-:Y:S01]  /*6a10*/  HADD2.F32 R54, -RZ, R0.reuse.H0_H0 ;  /* 0x20000000ff367230 */ /* 0x100fe20000004100 */
[-C--:B------:R-:W-:Y:S01]  /*6a20*/  F2FP.F16.E5M2.UNPACK_B R2, R80.reuse.H1 ;  /* 0x00000050ff02723e */ /* 0x080fe200030004ff */
[----:B------:R-:W-:Y:S01]  /*6a30*/  HADD2.F32 R55, -RZ, R0.H1_H1 ;  /* 0x30000000ff377230 */ /* 0x000fe20000004100 */
[----:B------:R-:W-:Y:S01]  /*6a40*/  F2FP.F16.E5M2.UNPACK_B R0, R81.H1 ;  /* 0x00000051ff00723e */ /* 0x000fe200030004ff */
[----:B------:R-:W-:Y:S01]  /*6a50*/  BSSY.RECONVERGENT B0, `(.L_x_107) ;  /* 0x0000095000007945 */ /* 0x000fe20003800200 */
[----:B------:R-:W-:Y:S01]  /*6a60*/  F2FP.F16.E5M2.UNPACK_B R3, R80 ;  /* 0x00000050ff03723e */ /* 0x000fe200020004ff */
[----:B------:R-:W-:Y:S01]  /*6a70*/  HADD2.F32 R52, -RZ, R2.H0_H0 ;  /* 0x20000002ff347230 */ /* 0x000fe20000004100 */
[----:B------:R-:W-:Y:S01]  /*6a80*/  ISETP.NE.AND P0, PT, R110, RZ, PT ;  /* 0x000000ff6e00720c */ /* 0x000fe20003f05270 */
[--C-:B------:R-:W-:Y:S01]  /*6a90*/  HADD2.F32 R56, -RZ, R0.reuse.H0_H0 ;  /* 0x20000000ff387230 */ /* 0x100fe20000004100 */
[----:B------:R-:W-:Y:S01]  /*6aa0*/  ISETP.NE.AND P6, PT, R118, RZ, PT ;  /* 0x000000ff7600720c */ /* 0x000fe20003fc5270 */
[----:B------:R-:W-:Y:S01]  /*6ab0*/  HADD2.F32 R57, -RZ, R0.H1_H1 ;  /* 0x30000000ff397230 */ /* 0x000fe20000004100 */
[-C--:B------:R-:W-:Y:S01]  /*6ac0*/  F2FP.F16.E5M2.UNPACK_B R0, R83.reuse ;  /* 0x00000053ff00723e */ /* 0x080fe200020004ff */
[----:B-1----:R-:W-:Y:S01]  /*6ad0*/  LDTM.16dp32bit_t0_t15.x32 R4, tmem[UR4+0x40] ;  /* 0x00004004000479ee */ /* 0x002fe20008a80000 */
[----:B------:R-:W1:Y:S01]  /*6ae0*/  LDTM.16dp32bit_t16_t31.x32 R4, tmem[UR4+0x60] ;  /* 0x00006004000479ee */ /* 0x000e620008aa0000 */
[----:B------:R-:W-:Y:S01]  /*6af0*/  HADD2.F32 R53, -RZ, R2.H1_H1 ;  /* 0x30000002ff357230 */ /* 0x000fe20000004100 */
[----:B------:R-:W-:Y:S01]  /*6b00*/  F2FP.F16.E5M2.UNPACK_B R2, R82.H1 ;  /* 0x00000052ff02723e */ /* 0x000fe200030004ff */
[--C-:B------:R-:W-:Y:S02]  /*6b10*/  HADD2.F32 R50, -RZ, R3.reuse.H0_H0 ;  /* 0x20000003ff327230 */ /* 0x100fe40000004100 */
[--C-:B------:R-:W-:Y:S02]  /*6b20*/  HADD2.F32 R62, -RZ, R0.reuse.H0_H0 ;  /* 0x20000000ff3e7230 */ /* 0x100fe40000004100 */
[----:B------:R-:W-:Y:S01]  /*6b30*/  HADD2.F32 R63, -RZ, R0.H1_H1 ;  /* 0x30000000ff3f7230 */ /* 0x000fe20000004100 */
[----:B------:R-:W-:Y:S01]  /*6b40*/  F2FP.F16.E5M2.UNPACK_B R0, R84.H1 ;  /* 0x00000054ff00723e */ /* 0x000fe200030004ff */
[--C-:B------:R-:W-:Y:S02]  /*6b50*/  HADD2.F32 R60, -RZ, R2.reuse.H0_H0 ;  /* 0x20000002ff3c7230 */ /* 0x100fe40000004100 */
[----:B------:R-:W-:Y:S01]  /*6b60*/  HADD2.F32 R61, -RZ, R2.H1_H1 ;  /* 0x30000002ff3d7230 */ /* 0x000fe20000004100 */
[----:B------:R-:W-:Y:S01]  /*6b70*/  F2FP.F16.E5M2.UNPACK_B R2, R83.H1 ;  /* 0x00000053ff02723e */ /* 0x000fe200030004ff */
[----:B------:R-:W-:Y:S01]  /*6b80*/  HADD2.F32 R51, -RZ, R3.H1_H1 ;  /* 0x30000003ff337230 */ /* 0x000fe20000004100 */
[----:B------:R-:W-:Y:S01]  /*6b90*/  F2FP.F16.E5M2.UNPACK_B R3, R82 ;  /* 0x00000052ff03723e */ /* 0x000fe200020004ff */
[--C-:B------:R-:W-:Y:S02]  /*6ba0*/  HADD2.F32 R68, -RZ, R0.reuse.H0_H0 ;  /* 0x20000000ff447230 */ /* 0x100fe40000004100 */
[----:B------:R-:W-:Y:S01]  /*6bb0*/  HADD2.F32 R69, -RZ, R0.H1_H1 ;  /* 0x30000000ff457230 */ /* 0x000fe20000004100 */
[-C--:B------:R-:W-:Y:S01]  /*6bc0*/  F2FP.F16.E5M2.UNPACK_B R0, R85.reuse.H1 ;  /* 0x00000055ff00723e */ /* 0x080fe200030004ff */
[--C-:B------:R-:W-:Y:S02]  /*6bd0*/  HADD2.F32 R64, -RZ, R2.reuse.H0_H0 ;  /* 0x20000002ff407230 */ /* 0x100fe40000004100 */
[----:B------:R-:W-:Y:S01]  /*6be0*/  HADD2.F32 R65, -RZ, R2.H1_H1 ;  /* 0x30000002ff417230 */ /* 0x000fe20000004100 */
[----:B------:R-:W-:Y:S01]  /*6bf0*/  F2FP.F16.E5M2.UNPACK_B R2, R85 ;  /* 0x00000055ff02723e */ /* 0x000fe200020004ff */
[--C-:B------:R-:W-:Y:S02]  /*6c00*/  HADD2.F32 R58, -RZ, R3.reuse.H0_H0 ;  /* 0x20000003ff3a7230 */ /* 0x100fe40000004100 */
[C---:B-1----:R-:W-:Y:S01]  /*6c10*/  FMUL R7, R47.reuse, R7 ;  /* 0x000000072f077220 */ /* 0x042fe20000400000 */
[----:B------:R-:W-:Y:S01]  /*6c20*/  HADD2.F32 R59, -RZ, R3.H1_H1 ;  /* 0x30000003ff3b7230 */ /* 0x000fe20000004100 */
[----:B------:R-:W-:Y:S01]  /*6c30*/  F2FP.F16.E5M2.UNPACK_B R3, R84 ;  /* 0x00000054ff03723e */ /* 0x000fe200020004ff */
[--C-:B------:R-:W-:Y:S02]  /*6c40*/  HADD2.F32 R72, -RZ, R0.reuse.H0_H0 ;  /* 0x20000000ff487230 */ /* 0x100fe40000004100 */
[C---:B------:R-:W-:Y:S01]  /*6c50*/  FMUL R11, R47.reuse, R11 ;  /* 0x0000000b2f0b7220 */ /* 0x040fe20000400000 */
[----:B------:R-:W-:Y:S01]  /*6c60*/  HADD2.F32 R73, -RZ, R0.H1_H1 ;  /* 0x30000000ff497230 */ /* 0x000fe20000004100 */
[----:B------:R-:W-:Y:S01]  /*6c70*/  F2FP.F16.E5M2.UNPACK_B R0, R87 ;  /* 0x00000057ff00723e */ /* 0x000fe200020004ff */
[--C-:B------:R-:W-:Y:S02]  /*6c80*/  HADD2.F32 R70, -RZ, R2.reuse.H0_H0 ;  /* 0x20000002ff467230 */ /* 0x100fe40000004100 */
[C---:B------:R-:W-:Y:S01]  /*6c90*/  FMUL R15, R47.reuse, R15 ;  /* 0x0000000f2f0f7220 */ /* 0x040fe20000400000 */
[----:B------:R-:W-:Y:S01]  /*6ca0*/  HADD2.F32 R71, -RZ, R2.H1_H1 ;  /* 0x30000002ff477230 */ /* 0x000fe20000004100 */
[-C--:B------:R-:W-:Y:S01]  /*6cb0*/  F2FP.F16.E5M2.UNPACK_B R2, R86.reuse.H1 ;  /* 0x00000056ff02723e */ /* 0x080fe200030004ff */
[--C-:B------:R-:W-:Y:S02]  /*6cc0*/  HADD2.F32 R66, -RZ, R3.reuse.H0_H0 ;  /* 0x20000003ff427230 */ /* 0x100fe40000004100 */
[----:B------:R-:W-:Y:S01]  /*6cd0*/  HADD2.F32 R67, -RZ, R3.H1_H1 ;  /* 0x30000003ff437230 */ /* 0x000fe20000004100 */
[----:B------:R-:W-:Y:S01]  /*6ce0*/  F2FP.F16.E5M2.UNPACK_B R3, R86 ;  /* 0x00000056ff03723e */ /* 0x000fe200020004ff */
[--C-:B------:R-:W-:Y:S02]  /*6cf0*/  HADD2.F32 R78, -RZ, R0.reuse.H0_H0 ;  /* 0x20000000ff4e7230 */ /* 0x100fe40000004100 */
[----:B------:R-:W-:Y:S02]  /*6d00*/  HADD2.F32 R79, -RZ, R0.H1_H1 ;  /* 0x30000000ff4f7230 */ /* 0x000fe40000004100 */
[C---:B------:R-:W-:Y:S01]  /*6d10*/  FMUL R0, R47.reuse, R4 ;  /* 0x000000042f007220 */ /* 0x040fe20000400000 */
[--C-:B------:R-:W-:Y:S02]  /*6d20*/  HADD2.F32 R76, -RZ, R2.reuse.H0_H0 ;  /* 0x20000002ff4c7230 */ /* 0x100fe40000004100 */
[----:B------:R-:W-:Y:S01]  /*6d30*/  FMUL R4, R47, R8 ;  /* 0x000000082f047220 */ /* 0x000fe20000400000 */
[----:B------:R-:W-:Y:S02]  /*6d40*/  HADD2.F32 R77, -RZ, R2.H1_H1 ;  /* 0x30000002ff4d7230 */ /* 0x000fe40000004100 */
[----:B------:R-:W-:Y:S01]  /*6d50*/  FFMA R0, R49, R50, R0 ;  /* 0x0000003231007223 */ /* 0x000fe20000000000 */
[--C-:B------:R-:W-:Y:S02]  /*6d60*/  HADD2.F32 R74, -RZ, R3.reuse.H0_H0 ;  /* 0x20000003ff4a7230 */ /* 0x100fe40000004100 */
[C---:B------:R-:W-:Y:S01]  /*6d70*/  FMUL R2, R47.reuse, R5 ;  /* 0x000000052f027220 */ /* 0x040fe20000400000 */
[----:B------:R-:W-:Y:S02]  /*6d80*/  HADD2.F32 R75, -RZ, R3.H1_H1 ;  /* 0x30000003ff4b7230 */ /* 0x000fe40000004100 */
[C---:B------:R-:W-:Y:S01]  /*6d90*/  FMUL R5, R47.reuse, R9 ;  /* 0x000000092f057220 */ /* 0x040fe20000400000 */
[----:B------:R-:W-:Y:S01]  /*6da0*/  FMUL R8, R47, R12 ;  /* 0x0000000c2f087220 */ /* 0x000fe20000400000 */
[----:B------:R-:W-:Y:S01]  /*6db0*/  FFMA R2, R49, R51, R2 ;  /* 0x0000003331027223 */ /* 0x000fe20000000002 */
[C---:B------:R-:W-:Y:S01]  /*6dc0*/  FMUL R9, R47.reuse, R13 ;  /* 0x0000000d2f097220 */ /* 0x040fe20000400000 */
[C---:B------:R-:W-:Y:S01]  /*6dd0*/  FMUL R12, R47.reuse, R21 ;  /* 0x000000152f0c7220 */ /* 0x040fe20000400000 */
[C---:B------:R-:W-:Y:S01]  /*6de0*/  FMUL R21, R47.reuse, R30 ;  /* 0x0000001e2f157220 */ /* 0x040fe20000400000 */
[C---:B------:R-:W-:Y:S01]  /*6df0*/  FMUL R13, R47.reuse, R22 ;  /* 0x000000162f0d7220 */ /* 0x040fe20000400000 */
[C---:B------:R-:W-:Y:S01]  /*6e00*/  FMUL R22, R47.reuse, R31 ;  /* 0x0000001f2f167220 */ /* 0x040fe20000400000 */
        /* <DEDUP_REMOVED lines=8> */
[C---:B------:R-:W-:Y:S01]  /*6e90*/  FFMA R6, R49.reuse, R56, R6 ;  /* 0x0000003831067223 */ /* 0x040fe20000000006 */
[C---:B------:R-:W-:Y:S01]  /*6ea0*/  FFMA R11, R49.reuse, R57, R11 ;  /* 0x00000039310b7223 */ /* 0x040fe2000000000b */
[C---:B------:R-:W-:Y:S01]  /*6eb0*/  FFMA R8, R49.reuse, R58, R8 ;  /* 0x0000003a31087223 */ /* 0x040fe20000000008 */
[----:B------:R-:W-:Y:S01]  /*6ec0*/  FFMA R9, R49, R59, R9 ;  /* 0x0000003b31097223 */ /* 0x000fe20000000009 */
[----:B------:R-:W-:Y:S01]  /*6ed0*/  F2FP.SATFINITE.E5M2.F32.PACK_AB_MERGE_C R52, R7, R3, RZ ;  /* 0x000000030734723e */ /* 0x000fe200048060ff */
[----:B------:R-:W-:Y:S01]  /*6ee0*/  FFMA R10, R49, R60, R10 ;  /* 0x0000003c310a7223 */ /* 0x000fe2000000000a */
[----:B------:R-:W-:Y:S01]  /*6ef0*/  F2FP.SATFINITE.E5M2.F32.PACK_AB_MERGE_C R53, R11, R6, RZ ;  /* 0x000000060b35723e */ /* 0x000fe200048060ff */
[----:B------:R-:W-:Y:S01]  /*6f00*/  FFMA R15, R49, R61, R15 ;  /* 0x0000003d310f7223 */ /* 0x000fe2000000000f */
[C---:B------:R-:W-:Y:S01]  /*6f10*/  FMUL R3, R47.reuse, R16 ;  /* 0x000000102f037220 */ /* 0x040fe20000400000 */
[C---:B------:R-:W-:Y:S01]  /*6f20*/  FMUL R6, R47.reuse, R17 ;  /* 0x000000112f067220 */ /* 0x040fe20000400000 */
[----:B------:R-:W-:Y:S01]  /*6f30*/  F2FP.F16.E5M2.UNPACK_B R51, R87.H1 ;  /* 0x00000057ff33723e */ /* 0x000fe200030004ff */
[----:B------:R-:W-:Y:S01]  /*6f40*/  FMUL R11, R47, R20 ;  /* 0x000000142f0b7220 */ /* 0x000fe20000400000 */
[----:B------:R-:W-:Y:S01]  /*6f50*/  F2FP.SATFINITE.E5M2.F32.PACK_AB_MERGE_C R54, R15, R10, RZ ;  /* 0x0000000a0f36723e */ /* 0x000fe200048060ff */
[C---:B------:R-:W-:Y:S01]  /*6f60*/  FFMA R3, R49.reuse, R62, R3 ;  /* 0x0000003e31037223 */ /* 0x040fe20000000003 */
[----:B------:R-:W-:Y:S01]  /*6f70*/  FFMA R6, R49, R63, R6 ;  /* 0x0000003f31067223 */ /* 0x000fe20000000006 */
[----:B------:R-:W-:Y:S01]  /*6f80*/  FMUL R20, R47, R29 ;  /* 0x0000001d2f147220 */ /* 0x000fe20000400000 */
[----:B------:R-:W-:Y:S01]  /*6f90*/  F2FP.SATFINITE.E5M2.F32.PACK_AB_MERGE_C R29, R5, R4, R53 ;  /* 0x00000004051d723e */ /* 0x000fe20004806035 */
[----:B------:R-:W-:Y:S01]  /*6fa0*/  FMUL R10, R47, R19 ;  /* 0x000000132f0a7220 */ /* 0x000fe20000400000 */
[----:B------:R-:W-:Y:S01]  /*6fb0*/  F2FP.SATFINITE.E5M2.F32.PACK_AB_MERGE_C R30, R9, R8, R54 ;  /* 0x00000008091e723e */ /* 0x000fe20004806036 */
        /* <DEDUP_REMOVED lines=10> */
[----:B------:R-:W-:Y:S01]  /*7060*/  FFMA R14, R49, R69, R14 ;  /* 0x00000045310e7223 */ /* 0x000fe2000000000e */
[----:B------:R-:W-:Y:S01]  /*7070*/  FMUL R18, R47, R27 ;  /* 0x0000001b2f127220 */ /* 0x000fe20000400000 */
[C---:B------:R-:W-:Y:S01]  /*7080*/  FFMA R15, R49.reuse, R70, R15 ;  /* 0x00000046310f7223 */ /* 0x040fe2000000000f */
[C---:B------:R-:W-:Y:S01]  /*7090*/  FFMA R16, R49.reuse, R71, R16 ;  /* 0x0000004731107223 */ /* 0x040fe20000000010 */
[C---:B------:R-:W-:Y:S01]  /*70a0*/  FFMA R17, R49.reuse, R72, R17 ;  /* 0x0000004831117223 */ /* 0x040fe20000000011 */
[C---:B------:R-:W-:Y:S01]  /*70b0*/  FFMA R18, R49.reuse, R73, R18 ;  /* 0x0000004931127223 */ /* 0x040fe20000000012 */
[----:B------:R-:W-:Y:S01]  /*70c0*/  FFMA R19, R49, R74, R19 ;  /* 0x0000004a31137223 */ /* 0x000fe20000000013 */
[----:B------:R-:W-:Y:S01]  /*70d0*/  FMUL R23, R47, R32 ;  /* 0x000000202f177220 */ /* 0x000fe20000400000 */
[----:B------:R-:W-:Y:S01]  /*70e0*/  FFMA R20, R49, R75, R20 ;  /* 0x0000004b31147223 */ /* 0x000fe20000000014 */
[----:B------:R-:W-:Y:S01]  /*70f0*/  FMUL R24, R47, R33 ;  /* 0x000000212f187220 */ /* 0x000fe20000400000 */
[--C-:B------:R-:W-:Y:S02]  /*7100*/  HADD2.F32 R50, -RZ, R51.reuse.H0_H0 ;  /* 0x20000033ff327230 */ /* 0x100fe40000004100 */
[----:B------:R-:W-:Y:S01]  /*7110*/  FFMA R21, R49, R76, R21 ;  /* 0x0000004c31157223 */ /* 0x000fe20000000015 */
[----:B------:R-:W-:Y:S02]  /*7120*/  HADD2.F32 R51, -RZ, R51.H1_H1 ;  /* 0x30000033ff337230 */ /* 0x000fe40000004100 */
[----:B------:R-:W-:Y:S01]  /*7130*/  FMUL R25, R47, R34 ;  /* 0x000000222f197220 */ /* 0x000fe20000400000 */
[----:B------:R-:W-:Y:S01]  /*7140*/  FFMA R22, R49, R77, R22 ;  /* 0x0000004d31167223 */ /* 0x000fe20000000016 */
[----:B------:R-:W-:Y:S01]  /*7150*/  FMUL R26, R47, R35 ;  /* 0x000000232f1a7220 */ /* 0x000fe20000400000 */
[----:B------:R-:W-:Y:S01]  /*7160*/  F2FP.SATFINITE.E5M2.F32.PACK_AB_MERGE_C R7, R10, R7, RZ ;  /* 0x000000070a07723e */ /* 0x000fe200048060ff */
[C---:B------:R-:W-:Y:S01]  /*7170*/  FFMA R23, R49.reuse, R78, R23 ;  /* 0x0000004e31177223 */ /* 0x040fe20000000017 */
[C---:B------:R-:W-:Y:S01]  /*7180*/  FFMA R24, R49.reuse, R79, R24 ;  /* 0x0000004f31187223 */ /* 0x040fe20000000018 */
[C---:B------:R-:W-:Y:S01]  /*7190*/  FFMA R25, R49.reuse, R50, R25 ;  /* 0x0000003231197223 */ /* 0x040fe20000000019 */
[----:B------:R-:W-:Y:S01]  /*71a0*/  FFMA R26, R49, R51, R26 ;  /* 0x00000033311a7223 */ /* 0x000fe2000000001a */
[----:B------:R-:W-:Y:S02]  /*71b0*/  F2FP.SATFINITE.E5M2.F32.PACK_AB_MERGE_C R28, R2, R0, R52 ;  /* 0x00000000021c723e */ /* 0x000fe40004806034 */
[----:B------:R-:W-:Y:S02]  /*71c0*/  F2FP.SATFINITE.E5M2.F32.PACK_AB_MERGE_C R31, R6, R3, R7 ;  /* 0x00000003061f723e */ /* 0x000fe40004806007 */
[----:B------:R-:W-:Y:S02]  /*71d0*/  F2FP.SATFINITE.E5M2.F32.PACK_AB_MERGE_C R13, R14, R13, RZ ;  /* 0x0000000d0e0d723e */ /* 0x000fe400048060ff */
[----:B------:R-:W-:Y:S01]  /*71e0*/  F2FP.SATFINITE.E5M2.F32.PACK_AB_MERGE_C R17, R18, R17, RZ ;  /* 0x000000111211723e */ /* 0x000fe200048060ff */
[----:B------:R1:W-:Y:S01]  /*71f0*/  STS.128 [R100+UR49+0x5200], R28 ;  /* 0x0052001c64007988 */ /* 0x0003e20008000c31 */
[----:B------:R-:W-:Y:S02]  /*7200*/  F2FP.SATFINITE.E5M2.F32.PACK_AB_MERGE_C R14, R22, R21, RZ ;  /* 0x00000015160e723e */ /* 0x000fe400048060ff */
[----:B------:R-:W-:Y:S02]  /*7210*/  F2FP.SATFINITE.E5M2.F32.PACK_AB_MERGE_C R25, R26, R25, RZ ;  /* 0x000000191a19723e */ /* 0x000fe400048060ff */
[----:B------:R-:W-:Y:S02]  /*7220*/  F2FP.SATFINITE.E5M2.F32.PACK_AB_MERGE_C R12, R12, R11, R13 ;  /* 0x0000000b0c0c723e */ /* 0x000fe4000480600d */
[----:B------:R-:W-:Y:S02]  /*7230*/  F2FP.SATFINITE.E5M2.F32.PACK_AB_MERGE_C R13, R16, R15, R17 ;  /* 0x0000000f100d723e */ /* 0x000fe40004806011 */
        /* <DEDUP_REMOVED lines=13> */
[----:B------:R-:W-:Y:S02]  /*7310*/  UIADD3 UR8, UP0, UPT, UR52, 0x680, URZ ;  /* 0x0000068034087890 */ /* 0x000fe4000ff1e0ff */
[----:B------:R-:W-:Y:S02]  /*7320*/  UIADD3 UR5, UPT, UPT, UR41, 0x40, URZ ;  /* 0x0000004029057890 */ /* 0x000fe4000fffe0ff */
[----:B------:R-:W-:Y:S02]  /*7330*/  UIADD3 UR4, UPT, UPT, UR49, 0x5200, URZ ;  /* 0x0000520031047890 */ /* 0x000fe4000fffe0ff */
[----:B------:R-:W-:Y:S01]  /*7340*/  UIADD3.X UR9, UPT, UPT, URZ, UR53, URZ, UP0, !UPT ;  /* 0x00000035ff097290 */ /* 0x000fe200087fe4ff */
[----:B------:R-:W-:Y:S01]  /*7350*/  UMOV UR6, UR42 ;  /* 0x0000002a00067c82 */ /* 0x000fe20008000000 */
[----:B------:R-:W-:Y:S07]  /*7360*/  UMOV UR7, UR36 ;  /* 0x0000002400077c82 */ /* 0x000fee0008000000 */
[----:B------:R2:W-:Y:S01]  /*7370*/  UTMASTG.3D [UR4], [UR8] ;  /* 0x00000004080073b5 */ /* 0x0005e20008010000 */
[----:B------:R0:W-:Y:S01]  /*7380*/  UTMACMDFLUSH ;  /* 0x00000000000079b7 */ /* 0x0001e20000000000 */
[----:B--2---:R-:W-:Y:S04]  /*7390*/  DEPBAR.LE SB0, 0x1 ;  /* 0x000080400000791a */ /* 0x004fe80000000000 */
.L_x_108:
[----:B------:R-:W-:Y:S05]  /*73a0*/  BSYNC.RECONVERGENT B0 ;  /* 0x0000000000007941 */ /* 0x000fea0003800200 */
.L_x_107:
        /* <DEDUP_REMOVED lines=15> */
.L_x_112:
[----:B------:R-:W-:Y:S05]  /*74a0*/  BSYNC B0 ;  /* 0x0000000000007941 */ /* 0x000fea0003800000 */
.L_x_111:
[----:B------:R-:W-:Y:S01]  /*74b0*/  ISETP.NE.AND P0, PT, R116, RZ, PT ;  /* 0x000000ff7400720c */ /* 0x000fe20003f05270 */
[----:B------:R-:W-:Y:S11]  /*74c0*/  VIADD R105, R105, 0x1 ;  /* 0x0000000169697836 */ /* 0x000ff60000000000 */
[----:B------:R-:W-:Y:S01]  /*74d0*/  @!UPT UIADD3 URZ, UPT, UPT, URZ, URZ, URZ ;  /* 0x000000fffffff290 */ /* 0x000fe2000fffe0ff */
[----:B------:R3:W4:Y:S04]  /*74e0*/  @P0 LDS.128 R84, [R2+0x210] ;  /* 0x0002100002540984 */ /* 0x0007280000000c00 */
[----:B------:R1:W1:Y:S01]  /*74f0*/  @P0 LDS.128 R80, [R3+UR49+0x200] ;  /* 0x0002003103500984 */ /* 0x0002620008000c00 */
        /* <DEDUP_REMOVED lines=14> */
.L_x_110:
[----:B------:R-:W-:Y:S05]  /*75e0*/  BSYNC B1 ;  /* 0x0000000000017941 */ /* 0x000fea0003800000 */
.L_x_109:
[----:B------:R-:W-:Y:S05]  /*75f0*/  VIADD R0, R48, 0x80 ;  /* 0x0000008030007836 */ /* 0x000fea0000000000 */
[----:B------:R-:W-:Y:S04]  /*7600*/  SHF.R.U32.HI R0, RZ, 0x15, R0 ;  /* 0x00000015ff007819 */ /* 0x000fe80000011600 */
[----:B------:R-:W-:Y:S11]  /*7610*/  LOP3.LUT P0, RZ, R0, 0x3, R101, 0x48, !PT ;  /* 0x0000000300ff7812 */ /* 0x000ff60007804865 */
[----:B------:R-:W-:Y:S02]  /*7620*/  @!UPT UIADD3 URZ, UPT, UPT, URZ, URZ, URZ ;  /* 0x000000fffffff290 */ /* 0x000fe4000fffe0ff */
[----:B------:R-:W-:Y:S05]  /*7630*/  @!P0 BRA `(.L_x_114) ;  /* 0x0000000000408947 */ /* 0x000fea0003800000 */
[----:B------:R-:W2:Y:S01]  /*7640*/  LDCU.64 UR8, c[0x4][0x78] ;  /* 0x01000f00ff0877ac */ /* 0x000ea20008000a00 */
[----:B------:R-:W-:Y:S01]  /*7650*/  MOV R3, 0x0 ;  /* 0x0000000000037802 */ /* 0x000fe20000000f00 */
[----:B-1----:R-:W-:Y:S02]  /*7660*/  HFMA2 R12, -RZ, RZ, 0, 5.9604644775390625e-08 ;  /* 0x00000001ff0c7431 */ /* 0x002fe400000001ff */
[----:B------:R-:W-:Y:S02]  /*7670*/  IMAD.MOV.U32 R8, RZ, RZ, 0x192 ;  /* 0x00000192ff087424 */ /* 0x000fe400078e00ff */
[----:B------:R-:W-:Y:S01]  /*7680*/  IMAD.MOV.U32 R13, RZ, RZ, RZ ;  /* 0x000000ffff0d7224 */ /* 0x000fe200078e00ff */
[----:B------:R-:W1:Y:S01]  /*7690*/  LDCU.64 UR6, c[0x4][0x80] ;  /* 0x01001000ff0677ac */ /* 0x000e620008000a00 */
[----:B------:R-:W3:Y:S01]  /*76a0*/  LDC.64 R2, c[0x4][R3] ;  /* 0x0100000003027b82 */ /* 0x000ee20000000a00 */
[----:B------:R-:W4:Y:S01]  /*76b0*/  LDCU.64 UR4, c[0x4][0x18] ;  /* 0x01000300ff0477ac */ /* 0x000f220008000a00 */
[----:B--2---:R-:W-:Y:S01]  /*76c0*/  MOV R5, UR9 ;  /* 0x0000000900057c02 */ /* 0x004fe20008000f00 */
[----:B------:R-:W-:Y:S01]  /*76d0*/  IMAD.U32 R4, RZ, RZ, UR8 ;  /* 0x00000008ff047e24 */ /* 0x000fe2000f8e00ff */
[----:B-1----:R-:W-:Y:S01]  /*76e0*/  MOV R7, UR7 ;  /* 0x0000000700077c02 */ /* 0x002fe20008000f00 */
[----:B------:R-:W-:Y:S01]  /*76f0*/  IMAD.U32 R6, RZ, RZ, UR6 ;  /* 0x00000006ff067e24 */ /* 0x000fe2000f8e00ff */
[----:B----4-:R-:W-:Y:S01]  /*7700*/  MOV R11, UR5 ;  /* 0x00000005000b7c02 */ /* 0x010fe20008000f00 */
[----:B------:R-:W-:Y:S02]  /*7710*/  IMAD.U32 R10, RZ, RZ, UR4 ;  /* 0x00000004ff0a7e24 */ /* 0x000fe4000f8e00ff */
[----:B------:R-:W-:Y:S07]  /*7720*/  LEPC R20, `(.L_x_114) ;  /* 0x000000001014794e */ /* 0x000fee0000000000 */
[----:B---3--:R-:W-:Y:S05]  /*7730*/  CALL.ABS.NOINC R2 ;  /* 0x0000000002007343 */ /* 0x008fea0003c00000 */
.L_x_114:
        /* <DEDUP_REMOVED lines=148> */
[----:B------:R-:W-:Y:S02]  /*8080*/  UIADD3 UR8, UP0, UPT, UR52, 0x680, URZ ;  /* 0x0000068034087890 */ /* 0x000fe4000ff1e0ff */
[----:B------:R-:W-:Y:S02]  /*8090*/  UIADD3 UR5, UPT, UPT, UR41, 0x80, URZ ;  /* 0x0000008029057890 */ /* 0x000fe4000fffe0ff */
[----:B------:R-:W-:Y:S01]  /*80a0*/  MOV R109, UR10 ;  /* 0x0000000a006d7c02 */ /* 0x000fe20008000f00 */
[----:B------:R-:W-:Y:S01]  /*80b0*/  UIADD3.X UR9, UPT, UPT, URZ, UR53, URZ, UP0, !UPT ;  /* 0x00000035ff097290 */ /* 0x000fe200087fe4ff */
[----:B------:R-:W-:Y:S02]  /*80c0*/  UMOV UR6, UR42 ;  /* 0x0000002a00067c82 */ /* 0x000fe40008000000 */
[----:B------:R-:W-:Y:S01]  /*80d0*/  R2UR UR4, R109 ;  /* 0x000000006d0472ca */ /* 0x000fe200000e0000 */
[----:B------:R-:W-:Y:S11]  /*80e0*/  UMOV UR7, UR36 ;  /* 0x0000002400077c82 */ /* 0x000ff60008000000 */
[----:B------:R-:W-:Y:S01]  /*80f0*/  @!UPT UIADD3 URZ, UPT, UPT, URZ, URZ, URZ ;  /* 0x000000fffffff290 */ /* 0x000fe2000fffe0ff */
[----:B------:R2:W-:Y:S01]  /*8100*/  UTMASTG.3D [UR4], [UR8] ;  /* 0x00000004080073b5 */ /* 0x0005e20008010000 */
[----:B------:R0:W-:Y:S01]  /*8110*/  UTMACMDFLUSH ;  /* 0x00000000000079b7 */ /* 0x0001e20000000000 */
[----:B--2---:R-:W-:Y:S04]  /*8120*/  DEPBAR.LE SB0, 0x1 ;  /* 0x000080400000791a */ /* 0x004fe80000000000 */
.L_x_116:
[----:B------:R-:W-:Y:S05]  /*8130*/  BSYNC.RECONVERGENT B0 ;  /* 0x0000000000007941 */ /* 0x000fea0003800200 */
.L_x_115:
        /* <DEDUP_REMOVED lines=15> */
.L_x_120:
[----:B------:R-:W-:Y:S05]  /*8230*/  BSYNC B0 ;  /* 0x0000000000007941 */ /* 0x000fea0003800000 */
.L_x_119:
        /* <DEDUP_REMOVED lines=19> */
.L_x_118:
[----:B------:R-:W-:Y:S05]  /*8370*/  BSYNC B1 ;  /* 0x0000000000017941 */ /* 0x000fea0003800000 */
.L_x_117:
        /* <DEDUP_REMOVED lines=21> */
.L_x_122:
[----:B------:R-:W-:Y:S01]  /*84d0*/  ISETP.NE.AND P0, PT, R110, RZ, PT ;  /* 0x000000ff6e00720c */ /* 0x000fe20003f05270 */
[----:B------:R-:W-:Y:S05]  /*84e0*/  WARPSYNC.ALL ;  /* 0x0000000000007948 */ /* 0x000fea0003800000 */
[----:B------:R-:W-:Y:S01]  /*84f0*/  R2UR UR4, R48 ;  /* 0x00000000300472ca */ /* 0x000fe200000e0000 */
[----:B------:R-:W-:Y:S01]  /*8500*/  BSSY.RECONVERGENT B0, `(.L_x_123) ;  /* 0x000009c000007945 */ /* 0x000fe20003800200 */
[-C--:B------:R-:W-:Y:S02]  /*8510*/  F2FP.F16.E5M2.UNPACK_B R2, R80.reuse ;  /* 0x00000050ff02723e */ /* 0x080fe400020004ff */
[----:B------:R-:W-:Y:S02]  /*8520*/  F2FP.F16.E5M2.UNPACK_B R80, R80.H1 ;  /* 0x00000050ff50723e */ /* 0x000fe400030004ff */
[-C--:B------:R-:W-:Y:S01]  /*8530*/  F2FP.F16.E5M2.UNPACK_B R51, R81.reuse ;  /* 0x00000051ff33723e */ /* 0x080fe200020004ff */
[--C-:B------:R-:W-:Y:S01]  /*8540*/  HADD2.F32 R0, -RZ, R2.reuse.H0_H0 ;  /* 0x20000002ff007230 */ /* 0x100fe20000004100 */
[----:B------:R-:W-:Y:S01]  /*8550*/  F2FP.F16.E5M2.UNPACK_B R81, R81.H1 ;  /* 0x00000051ff51723e */ /* 0x000fe200030004ff */
[----:B------:R-:W-:Y:S01]  /*8560*/  HADD2.F32 R2, -RZ, R2.H1_H1 ;  /* 0x30000002ff027230 */ /* 0x000fe20000004100 */
[-C--:B------:R-:W-:Y:S01]  /*8570*/  F2FP.F16.E5M2.UNPACK_B R55, R82.reuse ;  /* 0x00000052ff37723e */ /* 0x080fe200020004ff */
[--C-:B------:R-:W-:Y:S01]  /*8580*/  HADD2.F32 R3, -RZ, R80.reuse.H0_H0 ;  /* 0x20000050ff037230 */ /* 0x100fe20000004100 */
[----:B------:R-:W-:Y:S01]  /*8590*/  F2FP.F16.E5M2.UNPACK_B R82, R82.H1 ;  /* 0x00000052ff52723e */ /* 0x000fe200030004ff */
[----:B-1----:R-:W-:Y:S01]  /*85a0*/  LDTM.16dp32bit_t0_t15.x32 R4, tmem[UR4+0xc0] ;  /* 0x0000c004000479ee */ /* 0x002fe20008a80000 */
[----:B------:R-:W1:Y:S01]  /*85b0*/  LDTM.16dp32bit_t16_t31.x32 R4, tmem[UR4+0xe0] ;  /* 0x0000e004000479ee */ /* 0x000e620008aa0000 */
[----:B------:R-:W-:Y:S01]  /*85c0*/  NOP ;  /* 0x0000000000007918 */ /* 0x000fe20000000000 */
[--C-:B------:R-:W-:Y:S01]  /*85d0*/  HADD2.F32 R50, -RZ, R51.reuse.H0_H0 ;  /* 0x20000033ff327230 */ /* 0x100fe20000004100 */
[----:B------:R-:W-:Y:S01]  /*85e0*/  R2UR UR5, R113 ;  /* 0x00000000710572ca */ /* 0x000fe200000e0000 */
[----:B------:R-:W-:Y:S01]  /*85f0*/  HADD2.F32 R51, -RZ, R51.H1_H1 ;  /* 0x30000033ff337230 */ /* 0x000fe20000004100 */
[----:B------:R-:W-:Y:S01]  /*8600*/  F2FP.F16.E5M2.UNPACK_B R59, R83 ;  /* 0x00000053ff3b723e */ /* 0x000fe200020004ff */
[--C-:B------:R-:W-:Y:S01]  /*8610*/  HADD2.F32 R54, -RZ, R55.reuse.H0_H0 ;  /* 0x20000037ff367230 */ /* 0x100fe20000004100 */
[----:B------:R-:W-:Y:S01]  /*8620*/  F2FP.F16.E5M2.UNPACK_B R63, R84 ;  /* 0x00000054ff3f723e */ /* 0x000fe200020004ff */
[----:B------:R-:W-:Y:S01]  /*8630*/  HADD2.F32 R55, -RZ, R55.H1_H1 ;  /* 0x30000037ff377230 */ /* 0x000fe20000004100 */
[----:B------:R-:W-:Y:S01]  /*8640*/  F2FP.F16.E5M2.UNPACK_B R67, R85 ;  /* 0x00000055ff43723e */ /* 0x000fe200020004ff */
[--C-:B------:R-:W-:Y:S01]  /*8650*/  HADD2.F32 R58, -RZ, R59.reuse.H0_H0 ;  /* 0x2000003bff3a7230 */ /* 0x100fe20000004100 */
[----:B------:R-:W-:Y:S01]  /*8660*/  F2FP.F16.E5M2.UNPACK_B R71, R86 ;  /* 0x00000056ff47723e */ /* 0x000fe200020004ff */
[----:B------:R-:W-:Y:S01]  /*8670*/  HADD2.F32 R59, -RZ, R59.H1_H1 ;  /* 0x3000003bff3b7230 */ /* 0x000fe20000004100 */
[----:B------:R-:W-:Y:S01]  /*8680*/  F2FP.F16.E5M2.UNPACK_B R74, R87 ;  /* 0x00000057ff4a723e */ /* 0x000fe200020004ff */
[--C-:B------:R-:W-:Y:S01]  /*8690*/  HADD2.F32 R62, -RZ, R63.reuse.H0_H0 ;  /* 0x2000003fff3e7230 */ /* 0x100fe20000004100 */
[----:B------:R-:W-:Y:S01]  /*86a0*/  F2FP.F16.E5M2.UNPACK_B R83, R83.H1 ;  /* 0x00000053ff53723e */ /* 0x000fe200030004ff */
[----:B------:R-:W-:Y:S01]  /*86b0*/  UIADD3 UR5, UPT, UPT, UR5, 0xe0, URZ ;  /* 0x000000e005057890 */ /* 0x000fe2000fffe0ff */
[----:B------:R-:W-:Y:S01]  /*86c0*/  HADD2.F32 R63, -RZ, R63.H1_H1 ;  /* 0x3000003fff3f7230 */ /* 0x000fe20000004100 */
[----:B------:R-:W-:Y:S01]  /*86d0*/  F2FP.F16.E5M2.UNPACK_B R84, R84.H1 ;  /* 0x00000054ff54723e */ /* 0x000fe200030004ff */
[--C-:B------:R-:W-:Y:S01]  /*86e0*/  HADD2.F32 R66, -RZ, R67.reuse.H0_H0 ;  /* 0x20000043ff427230 */ /* 0x100fe20000004100 */
[----:B------:R-:W-:Y:S01]  /*86f0*/  UPRMT UR5, UR37, 0x654, UR5 ;  /* 0x0000065425057896 */ /* 0x000fe20008000005 */
[----:B------:R-:W-:Y:S01]  /*8700*/  HADD2.F32 R67, -RZ, R67.H1_H1 ;  /* 0x30000043ff437230 */ /* 0x000fe20000004100 */
[----:B------:R-:W-:Y:S01]  /*8710*/  F2FP.F16.E5M2.UNPACK_B R85, R85.H1 ;  /* 0x00000055ff55723e */ /* 0x000fe200030004ff */
[--C-:B------:R-:W-:Y:S02]  /*8720*/  HADD2.F32 R70, -RZ, R71.reuse.H0_H0 ;  /* 0x20000047ff467230 */ /* 0x100fe40000004100 */
[C---:B-1----:R-:W-:Y:S01]  /*8730*/  FMUL R4, R47.reuse, R4 ;  /* 0x000000042f047220 */ /* 0x042fe20000400000 */
[C---:B------:R-:W-:Y:S01]  /*8740*/  FMUL R5, R47.reuse, R5 ;  /* 0x000000052f057220 */ /* 0x040fe20000400000 */
[C---:B------:R-:W-:Y:S01]  /*8750*/  FMUL R8, R47.reuse, R8 ;  /* 0x000000082f087220 */ /* 0x040fe20000400000 */
[----:B------:R-:W-:Y:S01]  /*8760*/  FMUL R9, R47, R9 ;  /* 0x000000092f097220 */ /* 0x000fe20000400000 */
[C---:B------:R-:W-:Y:S01]  /*8770*/  FFMA R4, R49.reuse, R0, R4 ;  /* 0x0000000031047223 */ /* 0x040fe20000000004 */
[----:B------:R-:W-:Y:S01]  /*8780*/  SYNCS.ARRIVE.TRANS64.RED.A1T0 RZ, [UR5], RZ ;  /* 0x000000ffffff79a7 */ /* 0x000fe20008100405 */
        /* <DEDUP_REMOVED lines=8> */
[----:B------:R-:W-:Y:S02]  /*8810*/  HADD2.F32 R71, -RZ, R71.H1_H1 ;  /* 0x30000047ff477230 */ /* 0x000fe40000004100 */
[C---:B------:R-:W-:Y:S01]  /*8820*/  FMUL R25, R47.reuse, R30 ;  /* 0x0000001e2f197220 */ /* 0x040fe20000400000 */
[C---:B------:R-:W-:Y:S01]  /*8830*/  FMUL R30, R47.reuse, R35 ;  /* 0x000000232f1e7220 */ /* 0x040fe20000400000 */
[----:B------:R-:W-:Y:S02]  /*8840*/  HADD2.F32 R48, -RZ, R80.H1_H1 ;  /* 0x30000050ff307230 */ /* 0x000fe40000004100 */
[C---:B------:R-:W-:Y:S01]  /*8850*/  FMUL R6, R47.reuse, R6 ;  /* 0x000000062f067220 */ /* 0x040fe20000400000 */
[C---:B------:R-:W-:Y:S01]  /*8860*/  FMUL R7, R47.reuse, R7 ;  /* 0x000000072f077220 */ /* 0x040fe20000400000 */
[--C-:B------:R-:W-:Y:S02]  /*8870*/  HADD2.F32 R52, -RZ, R81.reuse.H0_H0 ;  /* 0x20000051ff347230 */ /* 0x100fe40000004100 */
[----:B------:R-:W-:Y:S01]  /*8880*/  FMUL R10, R47, R10 ;  /* 0x0000000a2f0a7220 */ /* 0x000fe20000400000 */
[C---:B------:R-:W-:Y:S01]  /*8890*/  FFMA R6, R49.reuse, R3, R6 ;  /* 0x0000000331067223 */ /* 0x040fe20000000006 */
[----:B------:R-:W-:Y:S02]  /*88a0*/  HADD2.F32 R53, -RZ, R81.H1_H1 ;  /* 0x30000051ff357230 */ /* 0x000fe40000004100 */
[C---:B------:R-:W-:Y:S01]  /*88b0*/  FFMA R7, R49.reuse, R48, R7 ;  /* 0x0000003031077223 */ /* 0x040fe20000000007 */
[C---:B------:R-:W-:Y:S01]  /*88c0*/  FFMA R8, R49.reuse, R50, R8 ;  /* 0x0000003231087223 */ /* 0x040fe20000000008 */
[C---:B------:R-:W-:Y:S01]  /*88d0*/  FFMA R9, R49.reuse, R51, R9 ;  /* 0x0000003331097223 */ /* 0x040fe20000000009 */
[----:B------:R-:W-:Y:S01]  /*88e0*/  FFMA R10, R49, R52, R10 ;  /* 0x00000034310a7223 */ /* 0x000fe2000000000a */
[--C-:B------:R-:W-:Y:S01]  /*88f0*/  HADD2.F32 R48, -RZ, R74.reuse.H0_H0 ;  /* 0x2000004aff307230 */ /* 0x100fe20000004100 */
[----:B------:R-:W-:Y:S01]  /*8900*/  F2FP.SATFINITE.E5M2.F32.PACK_AB_MERGE_C R77, R7, R6, RZ ;  /* 0x00000006074d723e */ /* 0x000fe200048060ff */
[C---:B------:R-:W-:Y:S01]  /*8910*/  FMUL R7, R47.reuse, R24 ;  /* 0x000000182f077220 */ /* 0x040fe20000400000 */
[C---:B------:R-:W-:Y:S01]  /*8920*/  FMUL R24, R47.reuse, R29 ;  /* 0x0000001d2f187220 */ /* 0x040fe20000400000 */
[C---:B------:R-:W-:Y:S01]  /*8930*/  FMUL R29, R47.reuse, R34 ;  /* 0x000000222f1d7220 */ /* 0x040fe20000400000 */
[----:B------:R-:W-:Y:S02]  /*8940*/  HADD2.F32 R74, -RZ, R74.H1_H1 ;  /* 0x3000004aff4a7230 */ /* 0x000fe40000004100 */
[C---:B------:R-:W-:Y:S01]  /*8950*/  FMUL R11, R47.reuse, R11 ;  /* 0x0000000b2f0b7220 */ /* 0x040fe20000400000 */
[--C-:B------:R-:W-:Y:S02]  /*8960*/  HADD2.F32 R56, -RZ, R82.reuse.H0_H0 ;  /* 0x20000052ff387230 */ /* 0x100fe40000004100 */
[----:B------:R-:W-:Y:S01]  /*8970*/  FMUL R14, R47, R14 ;  /* 0x0000000e2f0e7220 */ /* 0x000fe20000400000 */
[----:B------:R-:W-:Y:S02]  /*8980*/  HADD2.F32 R57, -RZ, R82.H1_H1 ;  /* 0x30000052ff397230 */ /* 0x000fe40000004100 */
[C---:B------:R-:W-:Y:S01]  /*8990*/  FFMA R11, R49.reuse, R53, R11 ;  /* 0x00000035310b7223 */ /* 0x040fe2000000000b */
[----:B------:R-:W-:Y:S01]  /*89a0*/  F2FP.F16.E5M2.UNPACK_B R86, R86.H1 ;  /* 0x00000056ff56723e */ /* 0x000fe200030004ff */
[C---:B------:R-:W-:Y:S01]  /*89b0*/  FFMA R12, R49.reuse, R54, R12 ;  /* 0x00000036310c7223 */ /* 0x040fe2000000000c */
[C---:B------:R-:W-:Y:S01]  /*89c0*/  FFMA R13, R49.reuse, R55, R13 ;  /* 0x00000037310d7223 */ /* 0x040fe2000000000d */
[----:B------:R-:W-:Y:S01]  /*89d0*/  F2FP.F16.E5M2.UNPACK_B R87, R87.H1 ;  /* 0x00000057ff57723e */ /* 0x000fe200030004ff */
[----:B------:R-:W-:Y:S01]  /*89e0*/  FFMA R14, R49, R56, R14 ;  /* 0x00000038310e7223 */ /* 0x000fe2000000000e */
[----:B------:R-:W-:Y:S01]  /*89f0*/  F2FP.SATFINITE.E5M2.F32.PACK_AB_MERGE_C R10, R11, R10, RZ ;  /* 0x0000000a0b0a723e */ /* 0x000fe200048060ff */
[C---:B------:R-:W-:Y:S01]  /*8a00*/  FMUL R15, R47.reuse, R15 ;  /* 0x0000000f2f0f7220 */ /* 0x040fe20000400000 */
[--C-:B------:R-:W-:Y:S02]  /*8a10*/  HADD2.F32 R60, -RZ, R83.reuse.H0_H0 ;  /* 0x20000053ff3c7230 */ /* 0x100fe40000004100 */
[----:B------:R-:W-:Y:S01]  /*8a20*/  FMUL R18, R47, R18 ;  /* 0x000000122f127220 */ /* 0x000fe20000400000 */
[----:B------:R-:W-:Y:S02]  /*8a30*/  HADD2.F32 R61, -RZ, R83.H1_H1 ;  /* 0x30000053ff3d7230 */ /* 0x000fe40000004100 */
[----:B------:R-:W-:Y:S01]  /*8a40*/  FFMA R15, R49, R57, R15 ;  /* 0x00000039310f7223 */ /* 0x000fe2000000000f */
[----:B------:R-:W-:Y:S01]  /*8a50*/  IADD3 R45, PT, PT, R45, 0x1, RZ ;  /* 0x000000012d2d7810 */ /* 0x000fe20007ffe0ff */
[C---:B------:R-:W-:Y:S01]  /*8a60*/  FFMA R16, R49.reuse, R58, R16 ;  /* 0x0000003a31107223 */ /* 0x040fe20000000010 */
        /* <DEDUP_REMOVED lines=8> */
[C---:B------:R-:W-:Y:S01]  /*8af0*/  FFMA R0, R49.reuse, R62, R0 ;  /* 0x0000003e31007223 */ /* 0x040fe20000000000 */
[C---:B------:R-:W-:Y:S01]  /*8b00*/  FFMA R2, R49.reuse, R63, R2 ;  /* 0x0000003f31027223 */ /* 0x040fe20000000002 */
[--C-:B------:R-:W-:Y:S02]  /*8b10*/  HADD2.F32 R68, -RZ, R85.reuse.H0_H0 ;  /* 0x20000055ff447230 */ /* 0x100fe40000004100 */
[----:B------:R-:W-:Y:S01]  /*8b20*/  FFMA R3, R49, R64, R3 ;  /* 0x0000004031037223 */ /* 0x000fe20000000003 */
[----:B------:R-:W-:Y:S02]  /*8b30*/  HADD2.F32 R69, -RZ, R85.H1_H1 ;  /* 0x30000055ff457230 */ /* 0x000fe40000004100 */
[C---:B------:R-:W-:Y:S01]  /*8b40*/  FMUL R21, R47.reuse, R26 ;  /* 0x0000001a2f157220 */ /* 0x040fe20000400000 */
[----:B------:R-:W-:Y:S01]  /*8b50*/  FMUL R22, R47, R27 ;  /* 0x0000001b2f167220 */ /* 0x000fe20000400000 */
[C---:B------:R-:W-:Y:S01]  /*8b60*/  FFMA R6, R49.reuse, R65, R6 ;  /* 0x0000004131067223 */ /* 0x040fe20000000006 */
[----:B------:R-:W-:Y:S01]  /*8b70*/  FFMA R7, R49, R66, R7 ;  /* 0x0000004231077223 */ /* 0x000fe20000000007 */
[----:B------:R-:W-:Y:S01]  /*8b80*/  FMUL R23, R47, R28 ;  /* 0x0000001c2f177220 */ /* 0x000fe20000400000 */
[C---:B------:R-:W-:Y:S01]  /*8b90*/  FFMA R20, R49.reuse, R67, R20 ;  /* 0x0000004331147223 */ /* 0x040fe20000000014 */
[--C-:B------:R-:W-:Y:S02]  /*8ba0*/  HADD2.F32 R72, -RZ, R86.reuse.H0_H0 ;  /* 0x20000056ff487230 */ /* 0x100fe40000004100 */
[C---:B------:R-:W-:Y:S01]  /*8bb0*/  FFMA R21, R49.reuse, R68, R21 ;  /* 0x0000004431157223 */ /* 0x040fe20000000015 */
[----:B------:R-:W-:Y:S02]  /*8bc0*/  HADD2.F32 R73, -RZ, R86.H1_H1 ;  /* 0x30000056ff497230 */ /* 0x000fe40000004100 */
[----:B------:R-:W-:Y:S01]  /*8bd0*/  FFMA R22, R49, R69, R22 ;  /* 0x0000004531167223 */ /* 0x000fe20000000016 */
[C---:B------:R-:W-:Y:S01]  /*8be0*/  FMUL R26, R47.reuse, R31 ;  /* 0x0000001f2f1a7220 */ /* 0x040fe20000400000 */
[----:B------:R-:W-:Y:S01]  /*8bf0*/  FMUL R27, R47, R32 ;  /* 0x000000202f1b7220 */ /* 0x000fe20000400000 */
[----:B------:R-:W-:Y:S01]  /*8c00*/  FFMA R23, R49, R70, R23 ;  /* 0x0000004631177223 */ /* 0x000fe20000000017 */
[----:B------:R-:W-:Y:S01]  /*8c10*/  FMUL R28, R47, R33 ;  /* 0x000000212f1c7220 */ /* 0x000fe20000400000 */
[C---:B------:R-:W-:Y:S01]  /*8c20*/  FFMA R24, R49.reuse, R71, R24 ;  /* 0x0000004731187223 */ /* 0x040fe20000000018 */
[--C-:B------:R-:W-:Y:S02]  /*8c30*/  HADD2.F32 R75, -RZ, R87.reuse.H0_H0 ;  /* 0x20000057ff4b7230 */ /* 0x100fe40000004100 */
[C---:B------:R-:W-:Y:S01]  /*8c40*/  FFMA R25, R49.reuse, R72, R25 ;  /* 0x0000004831197223 */ /* 0x040fe20000000019 */
[----:B------:R-:W-:Y:S02]  /*8c50*/  HADD2.F32 R76, -RZ, R87.H1_H1 ;  /* 0x30000057ff4c7230 */ /* 0x000fe40000004100 */
[----:B------:R-:W-:Y:S01]  /*8c60*/  FFMA R26, R49, R73, R26 ;  /* 0x00000049311a7223 */ /* 0x000fe2000000001a */
[----:B------:R-:W-:Y:S01]  /*8c70*/  F2FP.SATFINITE.E5M2.F32.PACK_AB_MERGE_C R14, R15, R14, RZ ;  /* 0x0000000e0f0e723e */ /* 0x000fe200048060ff */
[----:B------:R-:W-:Y:S01]  /*8c80*/  FFMA R27, R49, R48, R27 ;  /* 0x00000030311b7223 */ /* 0x000fe2000000001b */
[----:B------:R-:W-:Y:S01]  /*8c90*/  F2FP.SATFINITE.E5M2.F32.PACK_AB_MERGE_C R18, R19, R18, RZ ;  /* 0x000000121312723e */ /* 0x000fe200048060ff */
[C---:B------:R-:W-:Y:S01]  /*8ca0*/  FFMA R28, R49.reuse, R74, R28 ;  /* 0x0000004a311c7223 */ /* 0x040fe2000000001c */
[C---:B------:R-:W-:Y:S01]  /*8cb0*/  FFMA R29, R49.reuse, R75, R29 ;  /* 0x0000004b311d7223 */ /* 0x040fe2000000001d */
[----:B------:R-:W-:Y:S01]  /*8cc0*/  FFMA R30, R49, R76, R30 ;  /* 0x0000004c311e7223 */ /* 0x000fe2000000001e */
[----:B------:R-:W-:Y:S02]  /*8cd0*/  F2FP.SATFINITE.E5M2.F32.PACK_AB_MERGE_C R32, R5, R4, R77 ;  /* 0x000000040520723e */ /* 0x000fe4000480604d */
[----:B------:R-:W-:Y:S02]  /*8ce0*/  F2FP.SATFINITE.E5M2.F32.PACK_AB_MERGE_C R33, R9, R8, R10 ;  /* 0x000000080921723e */ /* 0x000fe4000480600a */
        /* <DEDUP_REMOVED lines=10> */
[----:B------:R-:W-:Y:S05]  /*8d90*/  F2FP.SATFINITE.E5M2.F32.PACK_AB_MERGE_C R7, R28, R27, R29 ;  /* 0x0000001b1c07723e */ /* 0x000fea000480601d */
        /* <DEDUP_REMOVED lines=18> */
.L_x_124:
[----:B------:R-:W-:Y:S05]  /*8ec0*/  BSYNC.RECONVERGENT B0 ;  /* 0x0000000000007941 */ /* 0x000fea0003800200 */
.L_x_123:
[----:B------:R-:W-:Y:S01]  /*8ed0*/  BAR.SYNC.DEFER_BLOCKING 0x1, 0x80 ;  /* 0x0042000000007b1d */ /* 0x000fe20000010000 */
[----:B------:R-:W-:Y:S01]  /*8ee0*/  ISETP.NE.AND P2, PT, R111, RZ, PT ;  /* 0x000000ff6f00720c */ /* 0x000fe20003f45270 */
[----:B------:R-:W-:Y:S01]  /*8ef0*/  IMAD.IADD R14, R43, 0x1, R94 ;  /* 0x000000012b0e7824 */ /* 0x000fe200078e025e */
[----:B------:R-:W-:Y:S01]  /*8f00*/  ISETP.NE.AND P0, PT, R112, 0x2, PT ;  /* 0x000000027000780c */ /* 0x000fe20003f05270 */
[----:B------:R-:W-:Y:S01]  /*8f10*/  IMAD.IADD R15, R44, 0x1, R95 ;  /* 0x000000012c0f7824 */ /* 0x000fe200078e025f */
[----:B------:R-:W-:Y:S02]  /*8f20*/  ISETP.NE.AND P1, PT, R45, 0x4, PT ;  /* 0x000000042d00780c */ /* 0x000fe40003f25270 */
[----:B------:R-:W-:Y:S02]  /*8f30*/  SEL R2, RZ, 0x1, P0 ;  /* 0x00000001ff027807 */ /* 0x000fe40000000000 */
[----:B------:R-:W-:Y:S02]  /*8f40*/  SEL R0, RZ, 0x1, P1 ;  /* 0x00000001ff007807 */ /* 0x000fe40000800000 */
[----:B------:R-:W-:Y:S02]  /*8f50*/  LOP3.LUT R106, R106, R2, RZ, 0x3c, !PT ;  /* 0x000000026a6a7212 */ /* 0x000fe400078e3cff */
[----:B------:R-:W-:Y:S02]  /*8f60*/  LOP3.LUT R107, R107, R0, RZ, 0x3c, !PT ;  /* 0x000000006b6b7212 */ /* 0x000fe400078e3cff */
[----:B------:R-:W-:Y:S02]  /*8f70*/  @P2 R2UR UR36, R103 ;  /* 0x00000000672422ca */ /* 0x000fe400000e0000 */
[----:B------:R-:W-:Y:S02]  /*8f80*/  SEL R112, R112, RZ, P0 ;  /* 0x000000ff70707207 */ /* 0x000fe40000000000 */
[----:B------:R-:W-:Y:S01]  /*8f90*/  SEL R45, R45, RZ, P1 ;  /* 0x000000ff2d2d7207 */ /* 0x000fe20000800000 */
[----:B------:R-:W-:Y:S10]  /*8fa0*/  @P2 BRA `(.L_x_125) ;  /* 0xffffffbc00382947 */ /* 0x000ff4000383ffff */
[----:B------:R-:W-:Y:S05]  /*8fb0*/  EXIT ;  /* 0x000000000000794d */ /* 0x000fea0003800000 */
.L_x_19:
[----:B--2---:R2:W1:Y:S02]  /*8fc0*/  SYNCS.PHASECHK.TRANS64.TRYWAIT P0, [R2+URZ+0x110], R3 ;  /* 0x00011003020075a7 */ /* 0x00446400080011ff */
[----:B-1----:R-:W-:Y:S05]  /*8fd0*/  @!P0 NANOSLEEP.SYNCS 0x989680 ;  /* 0x009896800000895d */ /* 0x002fea0003900000 */
[----:B------:R-:W1:Y:S02]  /*8fe0*/  @!P0 SYNCS.PHASECHK.TRANS64 P0, [R2+URZ+0x110], R3 ;  /* 0x00011003020085a7 */ /* 0x000e6400080010ff */
[----:B-1----:R-:W-:Y:S05]  /*8ff0*/  @!P0 BRA `(.L_x_19) ;  /* 0xfffffffc00f08947 */ /* 0x002fea000383ffff */
[----:B------:R-:W-:Y:S05]  /*9000*/  BRA `(.L_x_126) ;  /* 0xffffff84007c7947 */ /* 0x000fea000383ffff */
.L_x_22:
[----:B-1----:R-:W-:-:S07]  /*9010*/  MOV R2, UR33 ;  /* 0x0000002100027c02 */ /* 0x002fce0008000f00 */
.L_x_127:
[----:B-1----:R1:W2:Y:S02]  /*9020*/  SYNCS.PHASECHK.TRANS64.TRYWAIT P0, [R2+URZ+0x28], R4 ;  /* 0x00002804020075a7 */ /* 0x0022a400080011ff */
[----:B--2---:R-:W-:Y:S05]  /*9030*/  @!P0 NANOSLEEP.SYNCS 0x989680 ;  /* 0x009896800000895d */ /* 0x004fea0003900000 */
[----:B------:R-:W2:Y:S02]  /*9040*/  @!P0 SYNCS.PHASECHK.TRANS64 P0, [R2+URZ+0x28], R4 ;  /* 0x00002804020085a7 */ /* 0x000ea400080010ff */
[----:B--2---:R-:W-:Y:S05]  /*9050*/  @!P0 BRA `(.L_x_127) ;  /* 0xfffffffc00f08947 */ /* 0x004fea000383ffff */
[----:B------:R-:W-:Y:S05]  /*9060*/  BRA `(.L_x_21) ;  /* 0xffffff8400cc7947 */ /* 0x000fea000383ffff */
.L_x_28:
[----:B-1----:R-:W-:-:S07]  /*9070*/  MOV R2, UR17 ;  /* 0x0000001100027c02 */ /* 0x002fce0008000f00 */
.L_x_128:
[----:B-1----:R1:W2:Y:S02]  /*9080*/  SYNCS.PHASECHK.TRANS64.TRYWAIT P0, [R2+URZ+0x28], R4 ;  /* 0x00002804020075a7 */ /* 0x0022a400080011ff */
[----:B--2---:R-:W-:Y:S05]  /*9090*/  @!P0 NANOSLEEP.SYNCS 0x989680 ;  /* 0x009896800000895d */ /* 0x004fea0003900000 */
[----:B------:R-:W2:Y:S02]  /*90a0*/  @!P0 SYNCS.PHASECHK.TRANS64 P0, [R2+URZ+0x28], R4 ;  /* 0x00002804020085a7 */ /* 0x000ea400080010ff */
[----:B--2---:R-:W-:Y:S05]  /*90b0*/  @!P0 BRA `(.L_x_128) ;  /* 0xfffffffc00f08947 */ /* 0x004fea000383ffff */
[----:B------:R-:W-:Y:S05]  /*90c0*/  BRA `(.L_x_27) ;  /* 0xffffff8800747947 */ /* 0x000fea000383ffff */
.L_x_32:
[----:B-1----:R1:W2:Y:S02]  /*90d0*/  SYNCS.PHASECHK.TRANS64.TRYWAIT P0, [R2+URZ+0xa0], R3 ;  /* 0x0000a003020075a7 */ /* 0x0022a400080011ff */
[----:B--2---:R-:W-:Y:S05]  /*90e0*/  @!P0 NANOSLEEP.SYNCS 0x989680 ;  /* 0x009896800000895d */ /* 0x004fea0003900000 */
[----:B------:R-:W2:Y:S02]  /*90f0*/  @!P0 SYNCS.PHASECHK.TRANS64 P0, [R2+URZ+0xa0], R3 ;  /* 0x0000a003020085a7 */ /* 0x000ea400080010ff */
[----:B--2---:R-:W-:Y:S05]  /*9100*/  @!P0 BRA `(.L_x_32) ;  /* 0xfffffffc00f08947 */ /* 0x004fea000383ffff */
[----:B------:R-:W-:Y:S05]  /*9110*/  BRA `(.L_x_129) ;  /* 0xffffff8c00047947 */ /* 0x000fea000383ffff */
.L_x_36:
[----:B----4-:R-:W-:-:S07]  /*9120*/  MOV R0, UR5 ;  /* 0x0000000500007c02 */ /* 0x010fce0008000f00 */
.L_x_130:
[----:B-1----:R1:W2:Y:S02]  /*9130*/  SYNCS.PHASECHK.TRANS64.TRYWAIT P0, [R0+URZ], R2 ;  /* 0x00000002000075a7 */ /* 0x0022a400080011ff */
[----:B--2---:R-:W-:Y:S05]  /*9140*/  @!P0 NANOSLEEP.SYNCS 0x989680 ;  /* 0x009896800000895d */ /* 0x004fea0003900000 */
[----:B------:R-:W2:Y:S02]  /*9150*/  @!P0 SYNCS.PHASECHK.TRANS64 P0, [R0+URZ], R2 ;  /* 0x00000002000085a7 */ /* 0x000ea400080010ff */
[----:B--2---:R-:W-:Y:S05]  /*9160*/  @!P0 BRA `(.L_x_130) ;  /* 0xfffffffc00f08947 */ /* 0x004fea000383ffff */
[----:B------:R-:W-:Y:S05]  /*9170*/  BRA `(.L_x_131) ;  /* 0xffffff9000747947 */ /* 0x000fea000383ffff */
.L_x_37:
[----:B----4-:R-:W-:-:S07]  /*9180*/  MOV R0, UR5 ;  /* 0x0000000500007c02 */ /* 0x010fce0008000f00 */
.L_x_132:
[----:B-1----:R1:W2:Y:S02]  /*9190*/  SYNCS.PHASECHK.TRANS64.TRYWAIT P0, [R0+URZ], R3 ;  /* 0x00000003000075a7 */ /* 0x0022a400080011ff */
[----:B--2---:R-:W-:Y:S05]  /*91a0*/  @!P0 NANOSLEEP.SYNCS 0x989680 ;  /* 0x009896800000895d */ /* 0x004fea0003900000 */
[----:B------:R-:W2:Y:S02]  /*91b0*/  @!P0 SYNCS.PHASECHK.TRANS64 P0, [R0+URZ], R3 ;  /* 0x00000003000085a7 */ /* 0x000ea400080010ff */
[----:B--2---:R-:W-:Y:S05]  /*91c0*/  @!P0 BRA `(.L_x_132) ;  /* 0xfffffffc00f08947 */ /* 0x004fea000383ffff */
[----:B------:R-:W-:Y:S05]  /*91d0*/  BRA `(.L_x_133) ;  /* 0xffffff9000807947 */ /* 0x000fea000383ffff */
.L_x_38:
[----:B----4-:R-:W-:-:S07]  /*91e0*/  MOV R0, UR5 ;  /* 0x0000000500007c02 */ /* 0x010fce0008000f00 */
.L_x_134:
[----:B-1----:R1:W2:Y:S02]  /*91f0*/  SYNCS.PHASECHK.TRANS64.TRYWAIT P0, [R0+URZ], R3 ;  /* 0x00000003000075a7 */ /* 0x0022a400080011ff */
[----:B--2---:R-:W-:Y:S05]  /*9200*/  @!P0 NANOSLEEP.SYNCS 0x989680 ;  /* 0x009896800000895d */ /* 0x004fea0003900000 */
[----:B------:R-:W2:Y:S02]  /*9210*/  @!P0 SYNCS.PHASECHK.TRANS64 P0, [R0+URZ], R3 ;  /* 0x00000003000085a7 */ /* 0x000ea400080010ff */
[----:B--2---:R-:W-:Y:S05]  /*9220*/  @!P0 BRA `(.L_x_134) ;  /* 0xfffffffc00f08947 */ /* 0x004fea000383ffff */
[----:B------:R-:W-:Y:S05]  /*9230*/  BRA `(.L_x_135) ;  /* 0xffffff90008c7947 */ /* 0x000fea000383ffff */
.L_x_39:
[----:B----4-:R-:W-:-:S07]  /*9240*/  MOV R0, UR5 ;  /* 0x0000000500007c02 */ /* 0x010fce0008000f00 */
.L_x_136:
[----:B-1----:R1:W2:Y:S02]  /*9250*/  SYNCS.PHASECHK.TRANS64.TRYWAIT P0, [R0+URZ], R3 ;  /* 0x00000003000075a7 */ /* 0x0022a400080011ff */
[----:B--2---:R-:W-:Y:S05]  /*9260*/  @!P0 NANOSLEEP.SYNCS 0x989680 ;  /* 0x009896800000895d */ /* 0x004fea0003900000 */
[----:B------:R-:W2:Y:S02]  /*9270*/  @!P0 SYNCS.PHASECHK.TRANS64 P0, [R0+URZ], R3 ;  /* 0x00000003000085a7 */ /* 0x000ea400080010ff */
[----:B--2---:R-:W-:Y:S05]  /*9280*/  @!P0 BRA `(.L_x_136) ;  /* 0xfffffffc00f08947 */ /* 0x004fea000383ffff */
[----:B------:R-:W-:Y:S05]  /*9290*/  BRA `(.L_x_137) ;  /* 0xffffff9000987947 */ /* 0x000fea000383ffff */
.L_x_42:
[----:B-1----:R1:W2:Y:S02]  /*92a0*/  SYNCS.PHASECHK.TRANS64.TRYWAIT P0, [R0+URZ+0x100], R4 ;  /* 0x00010004000075a7 */ /* 0x0022a400080011ff */
[----:B--2---:R-:W-:Y:S05]  /*92b0*/  @!P0 NANOSLEEP.SYNCS 0x989680 ;  /* 0x009896800000895d */ /* 0x004fea0003900000 */
[----:B------:R-:W2:Y:S02]  /*92c0*/  @!P0 SYNCS.PHASECHK.TRANS64 P0, [R0+URZ+0x100], R4 ;  /* 0x00010004000085a7 */ /* 0x000ea400080010ff */
[----:B--2---:R-:W-:Y:S05]  /*92d0*/  @!P0 BRA `(.L_x_42) ;  /* 0xfffffffc00f08947 */ /* 0x004fea000383ffff */
[----:B------:R-:W-:Y:S05]  /*92e0*/  BRA `(.L_x_138) ;  /* 0xffffff9000f47947 */ /* 0x000fea000383ffff */
.L_x_43:
[----:B------:R-:W-:-:S07]  /*92f0*/  MOV R0, UR5 ;  /* 0x0000000500007c02 */ /* 0x000fce0008000f00 */
.L_x_139:
[----:B-1----:R1:W2:Y:S02]  /*9300*/  SYNCS.PHASECHK.TRANS64.TRYWAIT P0, [R0+URZ+0xb0], R5 ;  /* 0x0000b005000075a7 */ /* 0x0022a400080011ff */
[----:B--2---:R-:W-:Y:S05]  /*9310*/  @!P0 NANOSLEEP.SYNCS 0x989680 ;  /* 0x009896800000895d */ /* 0x004fea0003900000 */
[----:B------:R-:W2:Y:S02]  /*9320*/  @!P0 SYNCS.PHASECHK.TRANS64 P0, [R0+URZ+0xb0], R5 ;  /* 0x0000b005000085a7 */ /* 0x000ea400080010ff */
[----:B--2---:R-:W-:Y:S05]  /*9330*/  @!P0 BRA `(.L_x_139) ;  /* 0xfffffffc00f08947 */ /* 0x004fea000383ffff */
[----:B------:R-:W-:Y:S05]  /*9340*/  BRA `(.L_x_140) ;  /* 0xffffff9400047947 */ /* 0x000fea000383ffff */
.L_x_44:
[----:B-1----:R1:W2:Y:S02]  /*9350*/  SYNCS.PHASECHK.TRANS64.TRYWAIT P1, [R0+URZ+0xa0], R4 ;  /* 0x0000a004000075a7 */ /* 0x0022a400080211ff */
[----:B--2---:R-:W-:Y:S05]  /*9360*/  @!P1 NANOSLEEP.SYNCS 0x989680 ;  /* 0x009896800000995d */ /* 0x004fea0003900000 */
[----:B------:R-:W2:Y:S02]  /*9370*/  @!P1 SYNCS.PHASECHK.TRANS64 P1, [R0+URZ+0xa0], R4 ;  /* 0x0000a004000095a7 */ /* 0x000ea400080210ff */
[----:B--2---:R-:W-:Y:S05]  /*9380*/  @!P1 BRA `(.L_x_44) ;  /* 0xfffffffc00f09947 */ /* 0x004fea000383ffff */
[----:B------:R-:W-:Y:S05]  /*9390*/  BRA `(.L_x_141) ;  /* 0xffffff9400347947 */ /* 0x000fea000383ffff */
.L_x_47:
[----:B------:R-:W-:-:S07]  /*93a0*/  MOV R0, UR5 ;  /* 0x0000000500007c02 */ /* 0x000fce0008000f00 */
.L_x_142:
[----:B-1----:R1:W2:Y:S02]  /*93b0*/  SYNCS.PHASECHK.TRANS64.TRYWAIT P0, [R0+URZ+0xb0], R2 ;  /* 0x0000b002000075a7 */ /* 0x0022a400080011ff */
[----:B--2---:R-:W-:Y:S05]  /*93c0*/  @!P0 NANOSLEEP.SYNCS 0x989680 ;  /* 0x009896800000895d */ /* 0x004fea0003900000 */
[----:B------:R-:W2:Y:S02]  /*93d0*/  @!P0 SYNCS.PHASECHK.TRANS64 P0, [R0+URZ+0xb0], R2 ;  /* 0x0000b002000085a7 */ /* 0x000ea400080010ff */
[----:B--2---:R-:W-:Y:S05]  /*93e0*/  @!P0 BRA `(.L_x_142) ;  /* 0xfffffffc00f08947 */ /* 0x004fea000383ffff */
[----:B------:R-:W-:Y:S05]  /*93f0*/  BRA `(.L_x_46) ;  /* 0xffffff9400887947 */ /* 0x000fea000383ffff */
.L_x_54:
[----:B-1----:R1:W2:Y:S02]  /*9400*/  SYNCS.PHASECHK.TRANS64.TRYWAIT P1, [R0+URZ+0xa0], R2 ;  /* 0x0000a002000075a7 */ /* 0x0022a400080211ff */
[----:B--2---:R-:W-:Y:S05]  /*9410*/  @!P1 NANOSLEEP.SYNCS 0x989680 ;  /* 0x009896800000995d */ /* 0x004fea0003900000 */
[----:B------:R-:W2:Y:S02]  /*9420*/  @!P1 SYNCS.PHASECHK.TRANS64 P1, [R0+URZ+0xa0], R2 ;  /* 0x0000a002000095a7 */ /* 0x000ea400080210ff */
[----:B--2---:R-:W-:Y:S05]  /*9430*/  @!P1 BRA `(.L_x_54) ;  /* 0xfffffffc00f09947 */ /* 0x004fea000383ffff */
[----:B------:R-:W-:Y:S05]  /*9440*/  BRA `(.L_x_143) ;  /* 0xffffff9800e87947 */ /* 0x000fea000383ffff */
.L_x_55:
[----:B------:R-:W-:-:S07]  /*9450*/  MOV R2, UR8 ;  /* 0x0000000800027c02 */ /* 0x000fce0008000f00 */
.L_x_144:
[----:B-1----:R1:W2:Y:S02]  /*9460*/  SYNCS.PHASECHK.TRANS64.TRYWAIT P0, [R2+URZ+0xe0], R0 ;  /* 0x0000e000020075a7 */ /* 0x0022a400080011ff */
[----:B--2---:R-:W-:Y:S05]  /*9470*/  @!P0 NANOSLEEP.SYNCS 0x989680 ;  /* 0x009896800000895d */ /* 0x004fea0003900000 */
[----:B------:R-:W2:Y:S02]  /*9480*/  @!P0 SYNCS.PHASECHK.TRANS64 P0, [R2+URZ+0xe0], R0 ;  /* 0x0000e000020085a7 */ /* 0x000ea400080010ff */
[----:B--2---:R-:W-:Y:S05]  /*9490*/  @!P0 BRA `(.L_x_144) ;  /* 0xfffffffc00f08947 */ /* 0x004fea000383ffff */
[----:B------:R-:W-:Y:S05]  /*94a0*/  BRA `(.L_x_145) ;  /* 0xffffff9c00387947 */ /* 0x000fea000383ffff */
.L_x_58:
[----:B------:R-:W-:Y:S07]  /*94b0*/  MOV R0, UR7 ;  /* 0x0000000700007c02 */ /* 0x000fee0008000f00 */
.L_x_146:
[----:B-1----:R1:W2:Y:S02]  /*94c0*/  SYNCS.PHASECHK.TRANS64.TRYWAIT P0, [R0+URZ], R2 ;  /* 0x00000002000075a7 */ /* 0x0022a400080011ff */
[----:B--2---:R-:W-:Y:S05]  /*94d0*/  @!P0 NANOSLEEP.SYNCS 0x989680 ;  /* 0x009896800000895d */ /* 0x004fea0003900000 */
[----:B------:R-:W2:Y:S02]  /*94e0*/  @!P0 SYNCS.PHASECHK.TRANS64 P0, [R0+URZ], R2 ;  /* 0x00000002000085a7 */ /* 0x000ea400080010ff */
[----:B--2---:R-:W-:Y:S05]  /*94f0*/  @!P0 BRA `(.L_x_146) ;  /* 0xfffffffc00f08947 */ /* 0x004fea000383ffff */
[----:B------:R-:W-:Y:S05]  /*9500*/  BRA `(.L_x_57) ;  /* 0xffffff9c00547947 */ /* 0x000fea000383ffff */
.L_x_61:
[----:B------:R-:W-:-:S07]  /*9510*/  MOV R0, UR5 ;  /* 0x0000000500007c02 */ /* 0x000fce0008000f00 */
.L_x_147:
[----:B--2---:R2:W3:Y:S02]  /*9520*/  SYNCS.PHASECHK.TRANS64.TRYWAIT P0, [R0+URZ], R2 ;  /* 0x00000002000075a7 */ /* 0x0044e400080011ff */
[----:B---3--:R-:W-:Y:S05]  /*9530*/  @!P0 NANOSLEEP.SYNCS 0x989680 ;  /* 0x009896800000895d */ /* 0x008fea0003900000 */
[----:B------:R-:W3:Y:S02]  /*9540*/  @!P0 SYNCS.PHASECHK.TRANS64 P0, [R0+URZ], R2 ;  /* 0x00000002000085a7 */ /* 0x000ee400080010ff */
[----:B---3--:R-:W-:Y:S05]  /*9550*/  @!P0 BRA `(.L_x_147) ;  /* 0xfffffffc00f08947 */ /* 0x008fea000383ffff */
[----:B------:R-:W-:Y:S05]  /*9560*/  BRA `(.L_x_148) ;  /* 0xffffffa000087947 */ /* 0x000fea000383ffff */
.L_x_62:
[----:B------:R-:W-:-:S07]  /*9570*/  MOV R0, UR5 ;  /* 0x0000000500007c02 */ /* 0x000fce0008000f00 */
.L_x_149:
[----:B-1----:R1:W2:Y:S02]  /*9580*/  SYNCS.PHASECHK.TRANS64.TRYWAIT P0, [R0+URZ], R3 ;  /* 0x00000003000075a7 */ /* 0x0022a400080011ff */
[----:B--2---:R-:W-:Y:S05]  /*9590*/  @!P0 NANOSLEEP.SYNCS 0x989680 ;  /* 0x009896800000895d */ /* 0x004fea0003900000 */
[----:B------:R-:W2:Y:S02]  /*95a0*/  @!P0 SYNCS.PHASECHK.TRANS64 P0, [R0+URZ], R3 ;  /* 0x00000003000085a7 */ /* 0x000ea400080010ff */
[----:B--2---:R-:W-:Y:S05]  /*95b0*/  @!P0 BRA `(.L_x_149) ;  /* 0xfffffffc00f08947 */ /* 0x004fea000383ffff */
[----:B------:R-:W-:Y:S05]  /*95c0*/  BRA `(.L_x_150) ;  /* 0xffffffa000147947 */ /* 0x000fea000383ffff */
.L_x_63:
[----:B------:R-:W-:-:S07]  /*95d0*/  MOV R0, UR5 ;  /* 0x0000000500007c02 */ /* 0x000fce0008000f00 */
.L_x_151:
[----:B-1----:R1:W2:Y:S02]  /*95e0*/  SYNCS.PHASECHK.TRANS64.TRYWAIT P0, [R0+URZ], R3 ;  /* 0x00000003000075a7 */ /* 0x0022a400080011ff */
[----:B--2---:R-:W-:Y:S05]  /*95f0*/  @!P0 NANOSLEEP.SYNCS 0x989680 ;  /* 0x009896800000895d */ /* 0x004fea0003900000 */
[----:B------:R-:W2:Y:S02]  /*9600*/  @!P0 SYNCS.PHASECHK.TRANS64 P0, [R0+URZ], R3 ;  /* 0x00000003000085a7 */ /* 0x000ea400080010ff */
[----:B--2---:R-:W-:Y:S05]  /*9610*/  @!P0 BRA `(.L_x_151) ;  /* 0xfffffffc00f08947 */ /* 0x004fea000383ffff */
[----:B------:R-:W-:Y:S05]  /*9620*/  BRA `(.L_x_152) ;  /* 0xffffffa000207947 */ /* 0x000fea000383ffff */
.L_x_64:
[----:B-1----:R-:W-:-:S07]  /*9630*/  MOV R0, UR7 ;  /* 0x0000000700007c02 */ /* 0x002fce0008000f00 */
.L_x_153:
[----:B-1----:R1:W2:Y:S02]  /*9640*/  SYNCS.PHASECHK.TRANS64.TRYWAIT P0, [R0+URZ], R2 ;  /* 0x00000002000075a7 */ /* 0x0022a400080011ff */
[----:B--2---:R-:W-:Y:S05]  /*9650*/  @!P0 NANOSLEEP.SYNCS 0x989680 ;  /* 0x009896800000895d */ /* 0x004fea0003900000 */
[----:B------:R-:W2:Y:S02]  /*9660*/  @!P0 SYNCS.PHASECHK.TRANS64 P0, [R0+URZ], R2 ;  /* 0x00000002000085a7 */ /* 0x000ea400080010ff */
[----:B--2---:R-:W-:Y:S05]  /*9670*/  @!P0 BRA `(.L_x_153) ;  /* 0xfffffffc00f08947 */ /* 0x004fea000383ffff */
[----:B------:R-:W-:Y:S05]  /*9680*/  BRA `(.L_x_154) ;  /* 0xffffffa0002c7947 */ /* 0x000fea000383ffff */
.L_x_69:
[----:B--2---:R2:W3:Y:S02]  /*9690*/  SYNCS.PHASECHK.TRANS64.TRYWAIT P0, [R0+URZ+0xa0], R2 ;  /* 0x0000a002000075a7 */ /* 0x0044e400080011ff */
[----:B---3--:R-:W-:Y:S05]  /*96a0*/  @!P0 NANOSLEEP.SYNCS 0x989680 ;  /* 0x009896800000895d */ /* 0x008fea0003900000 */
[----:B------:R-:W3:Y:S02]  /*96b0*/  @!P0 SYNCS.PHASECHK.TRANS64 P0, [R0+URZ+0xa0], R2 ;  /* 0x0000a002000085a7 */ /* 0x000ee400080010ff */
[----:B---3--:R-:W-:Y:S05]  /*96c0*/  @!P0 BRA `(.L_x_69) ;  /* 0xfffffffc00f08947 */ /* 0x008fea000383ffff */
[----:B------:R-:W-:Y:S05]  /*96d0*/  BRA `(.L_x_155) ;  /* 0xffffffa400387947 */ /* 0x000fea000383ffff */
.L_x_72:
[----:B------:R-:W-:Y:S07]  /*96e0*/  MOV R0, UR7 ;  /* 0x0000000700007c02 */ /* 0x000fee0008000f00 */
.L_x_156:
[----:B--2---:R2:W3:Y:S02]  /*96f0*/  SYNCS.PHASECHK.TRANS64.TRYWAIT P0, [R0+URZ+0x98], R2 ;  /* 0x00009802000075a7 */ /* 0x0044e400080011ff */
[----:B---3--:R-:W-:Y:S05]  /*9700*/  @!P0 NANOSLEEP.SYNCS 0x989680 ;  /* 0x009896800000895d */ /* 0x008fea0003900000 */
[----:B------:R-:W3:Y:S02]  /*9710*/  @!P0 SYNCS.PHASECHK.TRANS64 P0, [R0+URZ+0x98], R2 ;  /* 0x00009802000085a7 */ /* 0x000ee400080010ff */
[----:B---3--:R-:W-:Y:S05]  /*9720*/  @!P0 BRA `(.L_x_156) ;  /* 0xfffffffc00f08947 */ /* 0x008fea000383ffff */
[----:B------:R-:W-:Y:S05]  /*9730*/  BRA `(.L_x_71) ;  /* 0xffffffa800187947 */ /* 0x000fea000383ffff */
.L_x_75:
[----:B------:R-:W-:Y:S07]  /*9740*/  MOV R0, UR7 ;  /* 0x0000000700007c02 */ /* 0x000fee0008000f00 */
.L_x_157:
[----:B-1----:R1:W2:Y:S02]  /*9750*/  SYNCS.PHASECHK.TRANS64.TRYWAIT P0, [R0+URZ+0x70], R14 ;  /* 0x0000700e000075a7 */ /* 0x0022a400080011ff */
[----:B--2---:R-:W-:Y:S05]  /*9760*/  @!P0 NANOSLEEP.SYNCS 0x989680 ;  /* 0x009896800000895d */ /* 0x004fea0003900000 */
[----:B------:R-:W2:Y:S02]  /*9770*/  @!P0 SYNCS.PHASECHK.TRANS64 P0, [R0+URZ+0x70], R14 ;  /* 0x0000700e000085a7 */ /* 0x000ea400080010ff */
[----:B--2---:R-:W-:Y:S05]  /*9780*/  @!P0 BRA `(.L_x_157) ;  /* 0xfffffffc00f08947 */ /* 0x004fea000383ffff */
[----:B------:R-:W-:Y:S05]  /*9790*/  BRA `(.L_x_158) ;  /* 0xffffffa800907947 */ /* 0x000fea000383ffff */
.L_x_76:
[----:B------:R-:W-:Y:S07]  /*97a0*/  MOV R0, UR7 ;  /* 0x0000000700007c02 */ /* 0x000fee0008000f00 */
.L_x_159:
[----:B-1----:R1:W2:Y:S02]  /*97b0*/  SYNCS.PHASECHK.TRANS64.TRYWAIT P0, [R0+URZ+0x78], R14 ;  /* 0x0000780e000075a7 */ /* 0x0022a400080011ff */
[----:B--2---:R-:W-:Y:S05]  /*97c0*/  @!P0 NANOSLEEP.SYNCS 0x989680 ;  /* 0x009896800000895d */ /* 0x004fea0003900000 */
[----:B------:R-:W2:Y:S02]  /*97d0*/  @!P0 SYNCS.PHASECHK.TRANS64 P0, [R0+URZ+0x78], R14 ;  /* 0x0000780e000085a7 */ /* 0x000ea400080010ff */
[----:B--2---:R-:W-:Y:S05]  /*97e0*/  @!P0 BRA `(.L_x_159) ;  /* 0xfffffffc00f08947 */ /* 0x004fea000383ffff */
[----:B------:R-:W-:Y:S05]  /*97f0*/  BRA `(.L_x_160) ;  /* 0xffffffa800c87947 */ /* 0x000fea000383ffff */
.L_x_77:
[----:B------:R-:W-:Y:S07]  /*9800*/  MOV R0, UR7 ;  /* 0x0000000700007c02 */ /* 0x000fee0008000f00 */
.L_x_161:
[----:B-1----:R1:W2:Y:S02]  /*9810*/  SYNCS.PHASECHK.TRANS64.TRYWAIT P0, [R0+URZ+0x80], R14 ;  /* 0x0000800e000075a7 */ /* 0x0022a400080011ff */
[----:B--2---:R-:W-:Y:S05]  /*9820*/  @!P0 NANOSLEEP.SYNCS 0x989680 ;  /* 0x009896800000895d */ /* 0x004fea0003900000 */
[----:B------:R-:W2:Y:S02]  /*9830*/  @!P0 SYNCS.PHASECHK.TRANS64 P0, [R0+URZ+0x80], R14 ;  /* 0x0000800e000085a7 */ /* 0x000ea400080010ff */
[----:B--2---:R-:W-:Y:S05]  /*9840*/  @!P0 BRA `(.L_x_161) ;  /* 0xfffffffc00f08947 */ /* 0x004fea000383ffff */
[----:B------:R-:W-:Y:S05]  /*9850*/  BRA `(.L_x_162) ;  /* 0xffffffac000c7947 */ /* 0x000fea000383ffff */
.L_x_78:
[----:B------:R-:W-:Y:S07]  /*9860*/  MOV R0, UR7 ;  /* 0x0000000700007c02 */ /* 0x000fee0008000f00 */
.L_x_163:
[----:B-1----:R1:W2:Y:S02]  /*9870*/  SYNCS.PHASECHK.TRANS64.TRYWAIT P0, [R0+URZ+0x88], R14 ;  /* 0x0000880e000075a7 */ /* 0x0022a400080011ff */
[----:B--2---:R-:W-:Y:S05]  /*9880*/  @!P0 NANOSLEEP.SYNCS 0x989680 ;  /* 0x009896800000895d */ /* 0x004fea0003900000 */
[----:B------:R-:W2:Y:S02]  /*9890*/  @!P0 SYNCS.PHASECHK.TRANS64 P0, [R0+URZ+0x88], R14 ;  /* 0x0000880e000085a7 */ /* 0x000ea400080010ff */
[----:B--2---:R-:W-:Y:S05]  /*98a0*/  @!P0 BRA `(.L_x_163) ;  /* 0xfffffffc00f08947 */ /* 0x004fea000383ffff */
[----:B------:R-:W-:Y:S05]  /*98b0*/  BRA `(.L_x_164) ;  /* 0xffffffac00907947 */ /* 0x000fea000383ffff */
.L_x_80:
[----:B------:R-:W-:-:S07]  /*98c0*/  MOV R0, UR7 ;  /* 0x0000000700007c02 */ /* 0x000fce0008000f00 */
.L_x_165:
[----:B-1----:R1:W3:Y:S02]  /*98d0*/  SYNCS.PHASECHK.TRANS64.TRYWAIT P0, [R0+URZ+0x70], R2 ;  /* 0x00007002000075a7 */ /* 0x0022e400080011ff */
[----:B---3--:R-:W-:Y:S05]  /*98e0*/  @!P0 NANOSLEEP.SYNCS 0x989680 ;  /* 0x009896800000895d */ /* 0x008fea0003900000 */
[----:B------:R-:W3:Y:S02]  /*98f0*/  @!P0 SYNCS.PHASECHK.TRANS64 P0, [R0+URZ+0x70], R2 ;  /* 0x00007002000085a7 */ /* 0x000ee400080010ff */
[----:B---3--:R-:W-:Y:S05]  /*9900*/  @!P0 BRA `(.L_x_165) ;  /* 0xfffffffc00f08947 */ /* 0x008fea000383ffff */
[----:B------:R-:W-:Y:S05]  /*9910*/  BRA `(.L_x_166) ;  /* 0xffffffb000007947 */ /* 0x000fea000383ffff */
.L_x_81:
[----:B-1----:R-:W-:-:S07]  /*9920*/  MOV R0, UR7 ;  /* 0x0000000700007c02 */ /* 0x002fce0008000f00 */
.L_x_167:
[----:B-1----:R1:W3:Y:S02]  /*9930*/  SYNCS.PHASECHK.TRANS64.TRYWAIT P0, [R0+URZ+0x78], R2 ;  /* 0x00007802000075a7 */ /* 0x0022e400080011ff */
[----:B---3--:R-:W-:Y:S05]  /*9940*/  @!P0 NANOSLEEP.SYNCS 0x989680 ;  /* 0x009896800000895d */ /* 0x008fea0003900000 */
[----:B------:R-:W3:Y:S02]  /*9950*/  @!P0 SYNCS.PHASECHK.TRANS64 P0, [R0+URZ+0x78], R2 ;  /* 0x00007802000085a7 */ /* 0x000ee400080010ff */
[----:B---3--:R-:W-:Y:S05]  /*9960*/  @!P0 BRA `(.L_x_167) ;  /* 0xfffffffc00f08947 */ /* 0x008fea000383ffff */
[----:B------:R-:W-:Y:S05]  /*9970*/  BRA `(.L_x_168) ;  /* 0xffffffac00f07947 */ /* 0x000fea000383ffff */
.L_x_82:
[----:B-1----:R-:W-:-:S07]  /*9980*/  MOV R0, UR7 ;  /* 0x0000000700007c02 */ /* 0x002fce0008000f00 */
.L_x_169:
[----:B-1----:R1:W3:Y:S02]  /*9990*/  SYNCS.PHASECHK.TRANS64.TRYWAIT P0, [R0+URZ+0x80], R2 ;  /* 0x00008002000075a7 */ /* 0x0022e400080011ff */
[----:B---3--:R-:W-:Y:S05]  /*99a0*/  @!P0 NANOSLEEP.SYNCS 0x989680 ;  /* 0x009896800000895d */ /* 0x008fea0003900000 */
[----:B------:R-:W3:Y:S02]  /*99b0*/  @!P0 SYNCS.PHASECHK.TRANS64 P0, [R0+URZ+0x80], R2 ;  /* 0x00008002000085a7 */ /* 0x000ee400080010ff */
[----:B---3--:R-:W-:Y:S05]  /*99c0*/  @!P0 BRA `(.L_x_169) ;  /* 0xfffffffc00f08947 */ /* 0x008fea000383ffff */
[----:B------:R-:W-:Y:S05]  /*99d0*/  BRA `(.L_x_170) ;  /* 0xffffffac00e07947 */ /* 0x000fea000383ffff */
.L_x_84:
[----:B--2---:R2:W4:Y:S02]  /*99e0*/  SYNCS.PHASECHK.TRANS64.TRYWAIT P0, [R0+URZ+0xa0], R2 ;  /* 0x0000a002000075a7 */ /* 0x00452400080011ff */
[----:B----4-:R-:W-:Y:S05]  /*99f0*/  @!P0 NANOSLEEP.SYNCS 0x989680 ;  /* 0x009896800000895d */ /* 0x010fea0003900000 */
[----:B------:R-:W4:Y:S02]  /*9a00*/  @!P0 SYNCS.PHASECHK.TRANS64 P0, [R0+URZ+0xa0], R2 ;  /* 0x0000a002000085a7 */ /* 0x000f2400080010ff */
[----:B----4-:R-:W-:Y:S05]  /*9a10*/  @!P0 BRA `(.L_x_84) ;  /* 0xfffffffc00f08947 */ /* 0x010fea000383ffff */
[----:B------:R-:W-:Y:S05]  /*9a20*/  BRA `(.L_x_171) ;  /* 0xffffffb000ac7947 */ /* 0x000fea000383ffff */
.L_x_95:
[----:B-1----:R1:W3:Y:S02]  /*9a30*/  SYNCS.PHASECHK.TRANS64.TRYWAIT P1, [R2+URZ+0x50], R0 ;  /* 0x00005000020075a7 */ /* 0x0022e400080211ff */
[----:B---3--:R-:W-:Y:S05]  /*9a40*/  @!P1 NANOSLEEP.SYNCS 0x989680 ;  /* 0x009896800000995d */ /* 0x008fea0003900000 */
[----:B------:R-:W3:Y:S02]  /*9a50*/  @!P1 SYNCS.PHASECHK.TRANS64 P1, [R2+URZ+0x50], R0 ;  /* 0x00005000020095a7 */ /* 0x000ee400080210ff */
[----:B---3--:R-:W-:Y:S05]  /*9a60*/  @!P1 BRA `(.L_x_95) ;  /* 0xfffffffc00f09947 */ /* 0x008fea000383ffff */
[----:B------:R-:W-:Y:S05]  /*9a70*/  BRA `(.L_x_94) ;  /* 0xffffffbc00c47947 */ /* 0x000fea000383ffff */
.L_x_97:
[----:B-1----:R1:W2:Y:S02]  /*9a80*/  SYNCS.PHASECHK.TRANS64.TRYWAIT P0, [R113+URZ+0xc0], R3 ;  /* 0x0000c003710075a7 */ /* 0x0022a400080011ff */
[----:B--2---:R-:W-:Y:S05]  /*9a90*/  @!P0 NANOSLEEP.SYNCS 0x989680 ;  /* 0x009896800000895d */ /* 0x004fea0003900000 */
[----:B------:R-:W2:Y:S02]  /*9aa0*/  @!P0 SYNCS.PHASECHK.TRANS64 P0, [R113+URZ+0xc0], R3 ;  /* 0x0000c003710085a7 */ /* 0x000ea400080010ff */
[----:B--2---:R-:W-:Y:S05]  /*9ab0*/  @!P0 BRA `(.L_x_97) ;  /* 0xfffffffc00f08947 */ /* 0x004fea000383ffff */
[----:B------:R-:W-:Y:S05]  /*9ac0*/  BRA `(.L_x_96) ;  /* 0xffffffc000187947 */ /* 0x000fea000383ffff */
.L_x_105:
[----:B--2---:R2:W3:Y:S02]  /*9ad0*/  SYNCS.PHASECHK.TRANS64.TRYWAIT P0, [R0+URZ+0x50], R3 ;  /* 0x00005003000075a7 */ /* 0x0044e400080011ff */
[----:B---3--:R-:W-:Y:S05]  /*9ae0*/  @!P0 NANOSLEEP.SYNCS 0x989680 ;  /* 0x009896800000895d */ /* 0x008fea0003900000 */
[----:B------:R-:W3:Y:S02]  /*9af0*/  @!P0 SYNCS.PHASECHK.TRANS64 P0, [R0+URZ+0x50], R3 ;  /* 0x00005003000085a7 */ /* 0x000ee400080010ff */
[----:B---3--:R-:W-:Y:S05]  /*9b00*/  @!P0 BRA `(.L_x_105) ;  /* 0xfffffffc00f08947 */ /* 0x008fea000383ffff */
[----:B------:R-:W-:Y:S05]  /*9b10*/  BRA `(.L_x_104) ;  /* 0xffffffcc00087947 */ /* 0x000fea000383ffff */
.L_x_113:
[----:B--2---:R2:W3:Y:S02]  /*9b20*/  SYNCS.PHASECHK.TRANS64.TRYWAIT P0, [R0+URZ+0x50], R4 ;  /* 0x00005004000075a7 */ /* 0x0044e400080011ff */
[----:B---3--:R-:W-:Y:S05]  /*9b30*/  @!P0 NANOSLEEP.SYNCS 0x989680 ;  /* 0x009896800000895d */ /* 0x008fea0003900000 */
[----:B------:R-:W3:Y:S02]  /*9b40*/  @!P0 SYNCS.PHASECHK.TRANS64 P0, [R0+URZ+0x50], R4 ;  /* 0x00005004000085a7 */ /* 0x000ee400080010ff */
[----:B---3--:R-:W-:Y:S05]  /*9b50*/  @!P0 BRA `(.L_x_113) ;  /* 0xfffffffc00f08947 */ /* 0x008fea000383ffff */
[----:B------:R-:W-:Y:S05]  /*9b60*/  BRA `(.L_x_112) ;  /* 0xffffffd8004c7947 */ /* 0x000fea000383ffff */
.L_x_121:
[----:B--2---:R2:W3:Y:S02]  /*9b70*/  SYNCS.PHASECHK.TRANS64.TRYWAIT P0, [R0+URZ+0x50], R4 ;  /* 0x00005004000075a7 */ /* 0x0044e400080011ff */
[----:B---3--:R-:W-:Y:S05]  /*9b80*/  @!P0 NANOSLEEP.SYNCS 0x989680 ;  /* 0x009896800000895d */ /* 0x008fea0003900000 */
[----:B------:R-:W3:Y:S02]  /*9b90*/  @!P0 SYNCS.PHASECHK.TRANS64 P0, [R0+URZ+0x50], R4 ;  /* 0x00005004000085a7 */ /* 0x000ee400080010ff */
[----:B---3--:R-:W-:Y:S05]  /*9ba0*/  @!P0 BRA `(.L_x_121) ;  /* 0xfffffffc00f08947 */ /* 0x008fea000383ffff */
[----:B------:R-:W-:Y:S05]  /*9bb0*/  BRA `(.L_x_120) ;  /* 0xffffffe4009c7947 */ /* 0x000fea000383ffff */
        .weak           $__internal_0_$__cuda_sm10x_tcgen05_guardrail_trap_col_being_dealloced_not_returned_by_alloc
        .type           $__internal_0_$__cuda_sm10x_tcgen05_guardrail_trap_col_being_dealloced_not_returned_by_alloc,@function
        .size           $__internal_0_$__cuda_sm10x_tcgen05_guardrail_trap_col_being_dealloced_not_returned_by_alloc,($__internal_1_$__cuda_sm10x_tcgen05_guardrail_trap_phase_invalid_during_alloc - $__internal_0_$__cuda_sm10x_tcgen05_guardrail_trap_col_being_dealloced_not_returned_by_alloc)
$__internal_0_$__cuda_sm10x_tcgen05_guardrail_trap_col_being_dealloced_not_returned_by_alloc:
[----:B------:R-:W-:Y:S05]  /*9bc0*/  BPT.TRAP 0x1 ;  /* 0x000000040000795c */ /* 0x000fea0000300000 */
[----:B------:R-:W-:-:S04]  /*9bd0*/  HFMA2 R3, -RZ, RZ, 0, 0 ;  /* 0x00000000ff037431 */ /* 0x000fc800000001ff */
[----:B------:R-:W-:Y:S05]  /*9be0*/  RET.REL.NODEC R2 `(_ZN7cutlass13device_kernelINS_4gemm6kernel13GemmUniversalIN4cute5tupleIJiiiiEEENS1_10collective13CollectiveMmaINS1_35MainloopSm100TmaUmmaWarpSpecializedILi5ELi2ELi4ENS5_IJNS4_1CILi1EEESB_SB_EEEEENS5_IJNSA_ILi64EEENSA_ILi256EEESE_EEENS_12float_e5m2_tENS5_IJlSB_lEEESH_SI_NS4_8TiledMMAINS4_8MMA_AtomIJNS4_10MMA_TraitsINS4_19SM100_MMA_F8F6F4_SSEJSH_SH_fSE_SF_NS4_17integral_constantINS4_4UMMA5MajorELSP_0EEESQ_NSN_INSO_7ScaleInELSR_0EEESS_EEEEEENS4_6LayoutISC_NS5_IJNSA_ILi0EEESW_SW_EEEEENS5_IJNS4_10UnderscoreESZ_SZ_EEEEENS4_13SM90_TMA_LOADENS4_14ComposedLayoutINS4_7SwizzleILi2ELi4ELi3EEENS4_18smem_ptr_flag_bitsILi8EEENSV_INS5_IJNSA_ILi8EEESE_EEENS5_IJSE_SB_EEEEEEEvNS4_8identityES12_S1C_vS1D_EENS_8epilogue10collective18CollectiveEpilogueINS1F_23Sm100TmaWarpSpecializedILi4ELi2ELi32ELb0ELb0EEEJSG_NS5_IJNSV_ISE_SB_EES1K_EEESH_SI_SH_SI_NS1F_6fusion15FusionCallbacksIS1J_NS1M_17LinearCombinationISH_fSH_fLNS_15FloatRoundStyleE2EEESG_S1L_JEEENS4_5SM1004TMEM4LOAD26SM100_TMEM_LOAD_16dp32b32xES12_S1C_NS4_39AutoVectorizingCopyWithAssumedAlignmentILi128EEENS4_14SM90_TMA_STOREES1C_S1X_S1X_EEEvvEEEEvNT_6ParamsE) ;  /* 0xffffff6402047950 */ /* 0x000fea0003c3ffff */
        .weak           $__internal_1_$__cuda_sm10x_tcgen05_guardrail_trap_phase_invalid_during_alloc
        .type           $__internal_1_$__cuda_sm10x_tcgen05_guardrail_trap_phase_invalid_during_alloc,@function
        .size           $__internal_1_$__cuda_sm10x_tcgen05_guardrail_trap_phase_invalid_during_alloc,($__internal_2_$__cuda_sm10x_tcgen05_guardrail_trap_unallocated_columns_being_dealloced - $__internal_1_$__cuda_sm10x_tcgen05_guardrail_trap_phase_invalid_during_alloc)
$__internal_1_$__cuda_sm10x_tcgen05_guardrail_trap_phase_invalid_during_alloc:
[----:B------:R-:W-:Y:S05]  /*9bf0*/  BPT.TRAP 0x1 ;  /* 0x000000040000795c */ /* 0x000fea0000300000 */
[----:B------:R-:W-:-:S04]  /*9c00*/  MOV R3, 0x0 ;  /* 0x0000000000037802 */ /* 0x000fc80000000f00 */
[----:B------:R-:W-:Y:S05]  /*9c10*/  RET.REL.NODEC R2 `(_ZN7cutlass13device_kernelINS_4gemm6kernel13GemmUniversalIN4cute5tupleIJiiiiEEENS1_10collective13CollectiveMmaINS1_35MainloopSm100TmaUmmaWarpSpecializedILi5ELi2ELi4ENS5_IJNS4_1CILi1EEESB_SB_EEEEENS5_IJNSA_ILi64EEENSA_ILi256EEESE_EEENS_12float_e5m2_tENS5_IJlSB_lEEESH_SI_NS4_8TiledMMAINS4_8MMA_AtomIJNS4_10MMA_TraitsINS4_19SM100_MMA_F8F6F4_SSEJSH_SH_fSE_SF_NS4_17integral_constantINS4_4UMMA5MajorELSP_0EEESQ_NSN_INSO_7ScaleInELSR_0EEESS_EEEEEENS4_6LayoutISC_NS5_IJNSA_ILi0EEESW_SW_EEEEENS5_IJNS4_10UnderscoreESZ_SZ_EEEEENS4_13SM90_TMA_LOADENS4_14ComposedLayoutINS4_7SwizzleILi2ELi4ELi3EEENS4_18smem_ptr_flag_bitsILi8EEENSV_INS5_IJNSA_ILi8EEESE_EEENS5_IJSE_SB_EEEEEEEvNS4_8identityES12_S1C_vS1D_EENS_8epilogue10collective18CollectiveEpilogueINS1F_23Sm100TmaWarpSpecializedILi4ELi2ELi32ELb0ELb0EEEJSG_NS5_IJNSV_ISE_SB_EES1K_EEESH_SI_SH_SI_NS1F_6fusion15FusionCallbacksIS1J_NS1M_17LinearCombinationISH_fSH_fLNS_15FloatRoundStyleE2EEESG_S1L_JEEENS4_5SM1004TMEM4LOAD26SM100_TMEM_LOAD_16dp32b32xES12_S1C_NS4_39AutoVectorizingCopyWithAssumedAlignmentILi128EEENS4_14SM90_TMA_STOREES1C_S1X_S1X_EEEvvEEEEvNT_6ParamsE) ;  /* 0xffffff6002f87950 */ /* 0x000fea0003c3ffff */
        .weak           $__internal_2_$__cuda_sm10x_tcgen05_guardrail_trap_unallocated_columns_being_dealloced
        .type           $__internal_2_$__cuda_sm10x_tcgen05_guardrail_trap_unallocated_columns_being_dealloced,@function
        .size           $__internal_2_$__cuda_sm10x_tcgen05_guardrail_trap_unallocated_columns_being_dealloced,(.L_x_173 - $__internal_2_$__cuda_sm10x_tcgen05_guardrail_trap_unallocated_columns_being_dealloced)
$__internal_2_$__cuda_sm10x_tcgen05_guardrail_trap_unallocated_columns_being_dealloced:
[----:B------:R-:W-:Y:S05]  /*9c20*/  BPT.TRAP 0x1 ;  /* 0x000000040000795c */ /* 0x000fea0000300000 */
[----:B------:R-:W-:-:S04]  /*9c30*/  HFMA2 R3, -RZ, RZ, 0, 0 ;  /* 0x00000000ff037431 */ /* 0x000fc800000001ff */
[----:B------:R-:W-:Y:S05]  /*9c40*/  RET.REL.NODEC R2 `(_ZN7cutlass13device_kernelINS_4gemm6kernel13GemmUniversalIN4cute5tupleIJiiiiEEENS1_10collective13CollectiveMmaINS1_35MainloopSm100TmaUmmaWarpSpecializedILi5ELi2ELi4ENS5_IJNS4_1CILi1EEESB_SB_EEEEENS5_IJNSA_ILi64EEENSA_ILi256EEESE_EEENS_12float_e5m2_tENS5_IJlSB_lEEESH_SI_NS4_8TiledMMAINS4_8MMA_AtomIJNS4_10MMA_TraitsINS4_19SM100_MMA_F8F6F4_SSEJSH_SH_fSE_SF_NS4_17integral_constantINS4_4UMMA5MajorELSP_0EEESQ_NSN_INSO_7ScaleInELSR_0EEESS_EEEEEENS4_6LayoutISC_NS5_IJNSA_ILi0EEESW_SW_EEEEENS5_IJNS4_10UnderscoreESZ_SZ_EEEEENS4_13SM90_TMA_LOADENS4_14ComposedLayoutINS4_7SwizzleILi2ELi4ELi3EEENS4_18smem_ptr_flag_bitsILi8EEENSV_INS5_IJNSA_ILi8EEESE_EEENS5_IJSE_SB_EEEEEEEvNS4_8identityES12_S1C_vS1D_EENS_8epilogue10collective18CollectiveEpilogueINS1F_23Sm100TmaWarpSpecializedILi4ELi2ELi32ELb0ELb0EEEJSG_NS5_IJNSV_ISE_SB_EES1K_EEESH_SI_SH_SI_NS1F_6fusion15FusionCallbacksIS1J_NS1M_17LinearCombinationISH_fSH_fLNS_15FloatRoundStyleE2EEESG_S1L_JEEENS4_5SM1004TMEM4LOAD26SM100_TMEM_LOAD_16dp32b32xES12_S1C_NS4_39AutoVectorizingCopyWithAssumedAlignmentILi128EEENS4_14SM90_TMA_STOREES1C_S1X_S1X_EEEvvEEEEvNT_6ParamsE) ;  /* 0xffffff6002ec7950 */ /* 0x000fea0003c3ffff */
.L_x_172:
[----:B------:R-:W-:-:S00]  /*9c50*/  BRA `(.L_x_172) ;  /* 0xfffffffc00fc7947 */ /* 0x000fc0000383ffff */
[----:B------:R-:W-:-:S00]  /*9c60*/  NOP ;  /* 0x0000000000007918 */ /* 0x000fc00000000000 */
        /* <DEDUP_REMOVED lines=9> */
.L_x_173:


//--------------------- .nv.global.init           --------------------------
	.section	.nv.global.init,"aw",@progbits
.nv.global.init:
	.type		$str$27,@object
	.size		$str$27,($str$28 - $str$27)
$str$27:
        /*0000*/ 	.byte	0x28, 0x61, 0x64, 0x64, 0x72, 0x65, 0x73, 0x73, 0x20, 0x26, 0x20, 0x6d, 0x61, 0x73, 0x6b, 0x29
        /*0010*/ 	.byte	0x20, 0x3d, 0x3d, 0x20, 0x30, 0x00
	.type		$str$28,@object
	.size		$str$28,($str$26 - $str$28)
$str$28:
        /*0016*/ 	.byte	0x2f, 0x74, 0x6d, 0x70, 0x2f, 0x63, 0x75, 0x74, 0x6c, 0x61, 0x73, 0x73, 0x5f, 0x73, 0x77, 0x65
        /*0026*/ 	.byte	0x65, 0x70, 0x5f, 0x73, 0x72, 0x63, 0x2f, 0x69, 0x6e, 0x63, 0x6c, 0x75, 0x64, 0x65, 0x2f, 0x63
        /*0036*/ 	.byte	0x75, 0x74, 0x65, 0x2f, 0x70, 0x6f, 0x69, 0x6e, 0x74, 0x65, 0x72, 0x5f, 0x66, 0x6c, 0x61, 0x67
        /*0046*/ 	.byte	0x67, 0x65, 0x64, 0x2e, 0x68, 0x70, 0x70, 0x00
	.type		$str$26,@object
	.size		$str$26,($str$25 - $str$26)
$str$26:
        /*004e*/ 	.byte	0x2f, 0x74, 0x6d, 0x70, 0x2f, 0x63, 0x75, 0x74, 0x6c, 0x61, 0x73, 0x73, 0x5f, 0x73, 0x77, 0x65
        /*005e*/ 	.byte	0x65, 0x70, 0x5f, 0x73, 0x72, 0x63, 0x2f, 0x69, 0x6e, 0x63, 0x6c, 0x75, 0x64, 0x65, 0x2f, 0x63
        /*006e*/ 	.byte	0x75, 0x74, 0x65, 0x2f, 0x61, 0x74, 0x6f, 0x6d, 0x2f, 0x63, 0x6f, 0x70, 0x79, 0x5f, 0x74, 0x72
        /*007e*/ 	.byte	0x61, 0x69, 0x74, 0x73, 0x5f, 0x73, 0x6d, 0x31, 0x30, 0x30, 0x2e, 0x68, 0x70, 0x70, 0x00
	.type		$str$25,@object
	.size		$str$25,(__unnamed_1 - $str$25)
$str$25:
        /*008d*/ 	.byte	0x28, 0x28, 0x75, 0x69, 0x6e, 0x74, 0x33, 0x32, 0x5f, 0x74, 0x28, 0x74, 0x68, 0x72, 0x65, 0x61
        /*009d*/ 	.byte	0x64, 0x49, 0x64, 0x78, 0x2e, 0x78, 0x29, 0x20, 0x2f, 0x20, 0x33, 0x32, 0x29, 0x20, 0x25, 0x20
        /*00ad*/ 	.byte	0x34, 0x29, 0x20, 0x3d, 0x3d, 0x20, 0x28, 0x28, 0x28, 0x74, 0x6d, 0x65, 0x6d, 0x5f, 0x61, 0x64
        /*00bd*/ 	.byte	0x64, 0x72, 0x20, 0x3e, 0x3e, 0x20, 0x31, 0x36, 0x29, 0x20, 0x2f, 0x20, 0x33, 0x32, 0x29, 0x20
        /*00cd*/ 	.byte	0x25, 0x20, 0x34, 0x29, 0x00
	.type		__unnamed_1,@object
	.size		__unnamed_1,(__unnamed_2 - __unnamed_1)
__unnamed_1:
        /*00d2*/ 	.byte	0x61, 0x75, 0x74, 0x6f, 0x20, 0x63, 0x75, 0x74, 0x65, 0x3a, 0x3a, 0x61, 0x73, 0x5f, 0x70, 0x6f
        /* <DEDUP_REMOVED lines=24> */
        /*0262*/ 	.byte	0x3c, 0x34, 0x30, 0x39, 0x36, 0x3e, 0x3e, 0x3e, 0x3e, 0x5d, 0x00
	.type		__unnamed_2,@object
	.size		__unnamed_2,(__unnamed_3 - __unnamed_2)
__unnamed_2:
        /* <DEDUP_REMOVED lines=26> */
	.type		__unnamed_3,@object
	.size		__unnamed_3,(.L_3 - __unnamed_3)
__unnamed_3:
        /* <DEDUP_REMOVED lines=40> */
        /*0688*/ 	.byte	0x74, 0x65, 0x3a, 0x3a, 0x43, 0x3c, 0x30, 0x3e, 0x3e, 0x3e, 0x3e, 0x5d, 0x00
.L_3:


//--------------------- .nv.shared._ZN7cutlass13device_kernelINS_4gemm6kernel13GemmUniversalIN4cute5tupleIJiiiiEEENS1_10collective13CollectiveMmaINS1_35MainloopSm100TmaUmmaWarpSpecializedILi5ELi2ELi4ENS5_IJNS4_1CILi1EEESB_SB_EEEEENS5_IJNSA_ILi64EEENSA_ILi256EEESE_EEENS_12float_e5m2_tENS5_IJlSB_lEEESH_SI_NS4_8TiledMMAINS4_8MMA_AtomIJNS4_10MMA_TraitsINS4_19SM100_MMA_F8F6F4_SSEJSH_SH_fSE_SF_NS4_17integral_constantINS4_4UMMA5MajorELSP_0EEESQ_NSN_INSO_7ScaleInELSR_0EEESS_EEEEEENS4_6LayoutISC_NS5_IJNSA_ILi0EEESW_SW_EEEEENS5_IJNS4_10UnderscoreESZ_SZ_EEEEENS4_13SM90_TMA_LOADENS4_14ComposedLayoutINS4_7SwizzleILi2ELi4ELi3EEENS4_18smem_ptr_flag_bitsILi8EEENSV_INS5_IJNSA_ILi8EEESE_EEENS5_IJSE_SB_EEEEEEEvNS4_8identityES12_S1C_vS1D_EENS_8epilogue10collective18CollectiveEpilogueINS1F_23Sm100TmaWarpSpecializedILi4ELi2ELi32ELb0ELb0EEEJSG_NS5_IJNSV_ISE_SB_EES1K_EEESH_SI_SH_SI_NS1F_6fusion15FusionCallbacksIS1J_NS1M_17LinearCombinationISH_fSH_fLNS_15FloatRoundStyleE2EEESG_S1L_JEEENS4_5SM1004TMEM4LOAD26SM100_TMEM_LOAD_16dp32b32xES12_S1C_NS4_39AutoVectorizingCopyWithAssumedAlignmentILi128EEENS4_14SM90_TMA_STOREES1C_S1X_S1X_EEEvvEEEEvNT_6ParamsE --------------------------
	.section	.nv.shared._ZN7cutlass13device_kernelINS_4gemm6kernel13GemmUniversalIN4cute5tupleIJiiiiEEENS1_10collective13CollectiveMmaINS1_35MainloopSm100TmaUmmaWarpSpecializedILi5ELi2ELi4ENS5_IJNS4_1CILi1EEESB_SB_EEEEENS5_IJNSA_ILi64EEENSA_ILi256EEESE_EEENS_12float_e5m2_tENS5_IJlSB_lEEESH_SI_NS4_8TiledMMAINS4_8MMA_AtomIJNS4_10MMA_TraitsINS4_19SM100_MMA_F8F6F4_SSEJSH_SH_fSE_SF_NS4_17integral_constantINS4_4UMMA5MajorELSP_0EEESQ_NSN_INSO_7ScaleInELSR_0EEESS_EEEEEENS4_6LayoutISC_NS5_IJNSA_ILi0EEESW_SW_EEEEENS5_IJNS4_10UnderscoreESZ_SZ_EEEEENS4_13SM90_TMA_LOADENS4_14ComposedLayoutINS4_7SwizzleILi2ELi4ELi3EEENS4_18smem_ptr_flag_bitsILi8EEENSV_INS5_IJNSA_ILi8EEESE_EEENS5_IJSE_SB_EEEEEEEvNS4_8identityES12_S1C_vS1D_EENS_8epilogue10collective18CollectiveEpilogueINS1F_23Sm100TmaWarpSpecializedILi4ELi2ELi32ELb0ELb0EEEJSG_NS5_IJNSV_ISE_SB_EES1K_EEESH_SI_SH_SI_NS1F_6fusion15FusionCallbacksIS1J_NS1M_17LinearCombinationISH_fSH_fLNS_15FloatRoundStyleE2EEESG_S1L_JEEENS4_5SM1004TMEM4LOAD26SM100_TMEM_LOAD_16dp32b32xES12_S1C_NS4_39AutoVectorizingCopyWithAssumedAlignmentILi128EEENS4_14SM90_TMA_STOREES1C_S1X_S1X_EEEvvEEEEvNT_6ParamsE,"aw",@nobits
	.sectionflags	@""
	.align	16
	.zero		1024


//--------------------- .nv.shared.reserved.0     --------------------------
	.section	.nv.shared.reserved.0,"aw",@nobits
	.weak		__nv_reservedSMEM_offset_0_alias
	.size		__nv_reservedSMEM_offset_0_alias, 0, 64
	.other		__nv_reservedSMEM_offset_0_alias,@"STO_CUDA_RESERVED_SHARED STV_DEFAULT"
__nv_reservedSMEM_offset_0_alias:
	.zero		0
.nv.shared.reserved.0:
	.zero		64
	.weak		__nv_reservedSMEM_tcgen05_partition
	.type		__nv_reservedSMEM_tcgen05_partition,@object
	.size		__nv_reservedSMEM_tcgen05_partition,(.L_0 - __nv_reservedSMEM_tcgen05_partition)
__nv_reservedSMEM_tcgen05_partition:
	.zero		32
.L_0:


//--------------------- .nv.global                --------------------------
	.section	.nv.global,"aw",@nobits
.nv.global:
	.type		_ZN40_INTERNAL_15d12081_4_k_cu_133a64eb_309684cute1_E,@object
	.size		_ZN40_INTERNAL_15d12081_4_k_cu_133a64eb_309684cute1_E,(_ZN40_INTERNAL_15d12081_4_k_cu_133a64eb_309684cuda3std3__45__cpo6cbeginE - _ZN40_INTERNAL_15d12081_4_k_cu_133a64eb_309684cute1_E)
_ZN40_INTERNAL_15d12081_4_k_cu_133a64eb_309684cute1_E:
	.zero		1
	.type		_ZN40_INTERNAL_15d12081_4_k_cu_133a64eb_309684cuda3std3__45__cpo6cbeginE,@object
	.size		_ZN40_INTERNAL_15d12081_4_k_cu_133a64eb_309684cuda3std3__45__cpo6cbeginE,(_ZN40_INTERNAL_15d12081_4_k_cu_133a64eb_309684cuda3std3__48in_placeE - _ZN40_INTERNAL_15d12081_4_k_cu_133a64eb_309684cuda3std3__45__cpo6cbeginE)
_ZN40_INTERNAL_15d12081_4_k_cu_133a64eb_309684cuda3std3__45__cpo6cbeginE:
	.zero		1
	.type		_ZN40_INTERNAL_15d12081_4_k_cu_133a64eb_309684cuda3std3__48in_placeE,@object
	.size		_ZN40_INTERNAL_15d12081_4_k_cu_133a64eb_309684cuda3std3__48in_placeE,(_ZN40_INTERNAL_15d12081_4_k_cu_133a64eb_309684cuda3std6ranges3__45__cpo9iter_moveE - _ZN40_INTERNAL_15d12081_4_k_cu_133a64eb_309684cuda3std3__48in_placeE)
_ZN40_INTERNAL_15d12081_4_k_cu_133a64eb_309684cuda3std3__48in_placeE:
	.zero		1
	.type		_ZN40_INTERNAL_15d12081_4_k_cu_133a64eb_309684cuda3std6ranges3__45__cpo9iter_moveE,@object
	.size		_ZN40_INTERNAL_15d12081_4_k_cu_133a64eb_309684cuda3std6ranges3__45__cpo9iter_moveE,(_ZN40_INTERNAL_15d12081_4_k_cu_133a64eb_309684cuda3std3__45__cpo5beginE - _ZN40_INTERNAL_15d12081_4_k_cu_133a64eb_309684cuda3std6ranges3__45__cpo9iter_moveE)
_ZN40_INTERNAL_15d12081_4_k_cu_133a64eb_309684cuda3std6ranges3__45__cpo9iter_moveE:
	.zero		1
	.type		_ZN40_INTERNAL_15d12081_4_k_cu_133a64eb_309684cuda3std3__45__cpo5beginE,@object
	.size		_ZN40_INTERNAL_15d12081_4_k_cu_133a64eb_309684cuda3std3__45__cpo5beginE,(_ZN40_INTERNAL_15d12081_4_k_cu_133a64eb_309684cuda3std3__442_GLOBAL__N__15d12081_4_k_cu_133a64eb_309686ignoreE - _ZN40_INTERNAL_15d12081_4_k_cu_133a64eb_309684cuda3std3__45__cpo5beginE)
_ZN40_INTERNAL_15d12081_4_k_cu_133a64eb_309684cuda3std3__45__cpo5beginE:
	.zero		1
	.type		_ZN40_INTERNAL_15d12081_4_k_cu_133a64eb_309684cuda3std3__442_GLOBAL__N__15d12081_4_k_cu_133a64eb_309686ignoreE,@object
	.size		_ZN40_INTERNAL_15d12081_4_k_cu_133a64eb_309684cuda3std3__442_GLOBAL__N__15d12081_4_k_cu_133a64eb_309686ignoreE,(_ZN40_INTERNAL_15d12081_4_k_cu_133a64eb_309684cute7productE - _ZN40_INTERNAL_15d12081_4_k_cu_133a64eb_309684cuda3std3__442_GLOBAL__N__15d12081_4_k_cu_133a64eb_309686ignoreE)
_ZN40_INTERNAL_15d12081_4_k_cu_133a64eb_309684cuda3std3__442_GLOBAL__N__15d12081_4_k_cu_133a64eb_309686ignoreE:
	.zero		1
	.type		_ZN40_INTERNAL_15d12081_4_k_cu_133a64eb_309684cute7productE,@object
	.size		_ZN40_INTERNAL_15d12081_4_k_cu_133a64eb_309684cute7productE,(_ZN40_INTERNAL_15d12081_4_k_cu_133a64eb_309684cuda3std3__45__cpo3endE - _ZN40_INTERNAL_15d12081_4_k_cu_133a64eb_309684cute7productE)
_ZN40_INTERNAL_15d12081_4_k_cu_133a64eb_309684cute7productE:
	.zero		1
	.type		_ZN40_INTERNAL_15d12081_4_k_cu_133a64eb_309684cuda3std3__45__cpo3endE,@object
	.size		_ZN40_INTERNAL_15d12081_4_k_cu_133a64eb_309684cuda3std3__45__cpo3endE,(_ZN40_INTERNAL_15d12081_4_k_cu_133a64eb_309684cuda3std3__419piecewise_constructE - _ZN40_INTERNAL_15d12081_4_k_cu_133a64eb_309684cuda3std3__45__cpo3endE)
_ZN40_INTERNAL_15d12081_4_k_cu_133a64eb_309684cuda3std3__45__cpo3endE:
	.zero		1
	.type		_ZN40_INTERNAL_15d12081_4_k_cu_133a64eb_309684cuda3std3__419piecewise_constructE,@object
	.size		_ZN40_INTERNAL_15d12081_4_k_cu_133a64eb_309684cuda3std3__419piecewise_constructE,(_ZN40_INTERNAL_15d12081_4_k_cu_133a64eb_309684cuda3std3__45__cpo4cendE - _ZN40_INTERNAL_15d12081_4_k_cu_133a64eb_309684cuda3std3__419piecewise_constructE)
_ZN40_INTERNAL_15d12081_4_k_cu_133a64eb_309684cuda3std3__419piecewise_constructE:
	.zero		1
	.type		_ZN40_INTERNAL_15d12081_4_k_cu_133a64eb_309684cuda3std3__45__cpo4cendE,@object
	.size		_ZN40_INTERNAL_15d12081_4_k_cu_133a64eb_309684cuda3std3__45__cpo4cendE,(_ZN40_INTERNAL_15d12081_4_k_cu_133a64eb_309684cuda3std6ranges3__45__cpo4swapE - _ZN40_INTERNAL_15d12081_4_k_cu_133a64eb_309684cuda3std3__45__cpo4cendE)
_ZN40_INTERNAL_15d12081_4_k_cu_133a64eb_309684cuda3std3__45__cpo4cendE:
	.zero		1
	.type		_ZN40_INTERNAL_15d12081_4_k_cu_133a64eb_309684cuda3std6ranges3__45__cpo4swapE,@object
	.size		_ZN40_INTERNAL_15d12081_4_k_cu_133a64eb_309684cuda3std6ranges3__45__cpo4swapE,(.L_11 - _ZN40_INTERNAL_15d12081_4_k_cu_133a64eb_309684cuda3std6ranges3__45__cpo4swapE)
_ZN40_INTERNAL_15d12081_4_k_cu_133a64eb_309684cuda3std6ranges3__45__cpo4swapE:
	.zero		1
.L_11:


//--------------------- .nv.constant0._ZN7cutlass13device_kernelINS_4gemm6kernel13GemmUniversalIN4cute5tupleIJiiiiEEENS1_10collective13CollectiveMmaINS1_35MainloopSm100TmaUmmaWarpSpecializedILi5ELi2ELi4ENS5_IJNS4_1CILi1EEESB_SB_EEEEENS5_IJNSA_ILi64EEENSA_ILi256EEESE_EEENS_12float_e5m2_tENS5_IJlSB_lEEESH_SI_NS4_8TiledMMAINS4_8MMA_AtomIJNS4_10MMA_TraitsINS4_19SM100_MMA_F8F6F4_SSEJSH_SH_fSE_SF_NS4_17integral_constantINS4_4UMMA5MajorELSP_0EEESQ_NSN_INSO_7ScaleInELSR_0EEESS_EEEEEENS4_6LayoutISC_NS5_IJNSA_ILi0EEESW_SW_EEEEENS5_IJNS4_10UnderscoreESZ_SZ_EEEEENS4_13SM90_TMA_LOADENS4_14ComposedLayoutINS4_7SwizzleILi2ELi4ELi3EEENS4_18smem_ptr_flag_bitsILi8EEENSV_INS5_IJNSA_ILi8EEESE_EEENS5_IJSE_SB_EEEEEEEvNS4_8identityES12_S1C_vS1D_EENS_8epilogue10collective18CollectiveEpilogueINS1F_23Sm100TmaWarpSpecializedILi4ELi2ELi32ELb0ELb0EEEJSG_NS5_IJNSV_ISE_SB_EES1K_EEESH_SI_SH_SI_NS1F_6fusion15FusionCallbacksIS1J_NS1M_17LinearCombinationISH_fSH_fLNS_15FloatRoundStyleE2EEESG_S1L_JEEENS4_5SM1004TMEM4LOAD26SM100_TMEM_LOAD_16dp32b32xES12_S1C_NS4_39AutoVectorizingCopyWithAssumedAlignmentILi128EEENS4_14SM90_TMA_STOREES1C_S1X_S1X_EEEvvEEEEvNT_6ParamsE --------------------------
	.section	.nv.constant0._ZN7cutlass13device_kernelINS_4gemm6kernel13GemmUniversalIN4cute5tupleIJiiiiEEENS1_10collective13CollectiveMmaINS1_35MainloopSm100TmaUmmaWarpSpecializedILi5ELi2ELi4ENS5_IJNS4_1CILi1EEESB_SB_EEEEENS5_IJNSA_ILi64EEENSA_ILi256EEESE_EEENS_12float_e5m2_tENS5_IJlSB_lEEESH_SI_NS4_8TiledMMAINS4_8MMA_AtomIJNS4_10MMA_TraitsINS4_19SM100_MMA_F8F6F4_SSEJSH_SH_fSE_SF_NS4_17integral_constantINS4_4UMMA5MajorELSP_0EEESQ_NSN_INSO_7ScaleInELSR_0EEESS_EEEEEENS4_6LayoutISC_NS5_IJNSA_ILi0EEESW_SW_EEEEENS5_IJNS4_10UnderscoreESZ_SZ_EEEEENS4_13SM90_TMA_LOADENS4_14ComposedLayoutINS4_7SwizzleILi2ELi4ELi3EEENS4_18smem_ptr_flag_bitsILi8EEENSV_INS5_IJNSA_ILi8EEESE_EEENS5_IJSE_SB_EEEEEEEvNS4_8identityES12_S1C_vS1D_EENS_8epilogue10collective18CollectiveEpilogueINS1F_23Sm100TmaWarpSpecializedILi4ELi2ELi32ELb0ELb0EEEJSG_NS5_IJNSV_ISE_SB_EES1K_EEESH_SI_SH_SI_NS1F_6fusion15FusionCallbacksIS1J_NS1M_17LinearCombinationISH_fSH_fLNS_15FloatRoundStyleE2EEESG_S1L_JEEENS4_5SM1004TMEM4LOAD26SM100_TMEM_LOAD_16dp32b32xES12_S1C_NS4_39AutoVectorizingCopyWithAssumedAlignmentILi128EEENS4_14SM90_TMA_STOREES1C_S1X_S1X_EEEvvEEEEvNT_6ParamsE,"a",@progbits
	.sectionflags	@""
	.align	4
.nv.constant0._ZN7cutlass13device_kernelINS_4gemm6kernel13GemmUniversalIN4cute5tupleIJiiiiEEENS1_10collective13CollectiveMmaINS1_35MainloopSm100TmaUmmaWarpSpecializedILi5ELi2ELi4ENS5_IJNS4_1CILi1EEESB_SB_EEEEENS5_IJNSA_ILi64EEENSA_ILi256EEESE_EEENS_12float_e5m2_tENS5_IJlSB_lEEESH_SI_NS4_8TiledMMAINS4_8MMA_AtomIJNS4_10MMA_TraitsINS4_19SM100_MMA_F8F6F4_SSEJSH_SH_fSE_SF_NS4_17integral_constantINS4_4UMMA5MajorELSP_0EEESQ_NSN_INSO_7ScaleInELSR_0EEESS_EEEEEENS4_6LayoutISC_NS5_IJNSA_ILi0EEESW_SW_EEEEENS5_IJNS4_10UnderscoreESZ_SZ_EEEEENS4_13SM90_TMA_LOADENS4_14ComposedLayoutINS4_7SwizzleILi2ELi4ELi3EEENS4_18smem_ptr_flag_bitsILi8EEENSV_INS5_IJNSA_ILi8EEESE_EEENS5_IJSE_SB_EEEEEEEvNS4_8identityES12_S1C_vS1D_EENS_8epilogue10collective18CollectiveEpilogueINS1F_23Sm100TmaWarpSpecializedILi4ELi2ELi32ELb0ELb0EEEJSG_NS5_IJNSV_ISE_SB_EES1K_EEESH_SI_SH_SI_NS1F_6fusion15FusionCallbacksIS1J_NS1M_17LinearCombinationISH_fSH_fLNS_15FloatRoundStyleE2EEESG_S1L_JEEENS4_5SM1004TMEM4LOAD26SM100_TMEM_LOAD_16dp32b32xES12_S1C_NS4_39AutoVectorizingCopyWithAssumedAlignmentILi128EEENS4_14SM90_TMA_STOREES1C_S1X_S1X_EEEvvEEEEvNT_6ParamsE:
	.zero		2944


//--------------------- SYMBOLS --------------------------

	.type		.nv.reservedSmem.offset0,@object
	.size		.nv.reservedSmem.offset0,0x4
	.type		.nv.reservedSmem.cap,@object
	.size		.nv.reservedSmem.cap,0x4
	.type		__assertfail,@function
